//
// Generated by NVIDIA NVVM Compiler
//
// Compiler Build ID: CL-36424714
// Cuda compilation tools, release 13.0, V13.0.88
// Based on NVVM 20.0.0
//

.version 9.0
.target sm_100
.address_size 64

	// .globl	_Z9init_maskPbi
.extern .func  (.param .b32 func_retval0) vprintf
(
	.param .b64 vprintf_param_0,
	.param .b64 vprintf_param_1
)
;
.global .align 1 .b8 _ZN34_INTERNAL_bcff50bb_4_k_cu_367052de4cuda3std3__45__cpo5beginE[1];
.global .align 1 .b8 _ZN34_INTERNAL_bcff50bb_4_k_cu_367052de4cuda3std3__45__cpo3endE[1];
.global .align 1 .b8 _ZN34_INTERNAL_bcff50bb_4_k_cu_367052de4cuda3std3__45__cpo6cbeginE[1];
.global .align 1 .b8 _ZN34_INTERNAL_bcff50bb_4_k_cu_367052de4cuda3std3__45__cpo4cendE[1];
.global .align 1 .b8 _ZN34_INTERNAL_bcff50bb_4_k_cu_367052de4cuda3std3__45__cpo6rbeginE[1];
.global .align 1 .b8 _ZN34_INTERNAL_bcff50bb_4_k_cu_367052de4cuda3std3__45__cpo4rendE[1];
.global .align 1 .b8 _ZN34_INTERNAL_bcff50bb_4_k_cu_367052de4cuda3std3__45__cpo7crbeginE[1];
.global .align 1 .b8 _ZN34_INTERNAL_bcff50bb_4_k_cu_367052de4cuda3std3__45__cpo5crendE[1];
.global .align 1 .b8 _ZN34_INTERNAL_bcff50bb_4_k_cu_367052de4cuda3std3__436_GLOBAL__N__bcff50bb_4_k_cu_367052de6ignoreE[1];
.global .align 1 .b8 _ZN34_INTERNAL_bcff50bb_4_k_cu_367052de4cuda3std3__419piecewise_constructE[1];
.global .align 1 .b8 _ZN34_INTERNAL_bcff50bb_4_k_cu_367052de4cuda3std3__48in_placeE[1];
.global .align 1 .b8 _ZN34_INTERNAL_bcff50bb_4_k_cu_367052de4cuda3std3__420unreachable_sentinelE[1];
.global .align 1 .b8 _ZN34_INTERNAL_bcff50bb_4_k_cu_367052de4cuda3std3__47nulloptE[1];
.global .align 1 .b8 _ZN34_INTERNAL_bcff50bb_4_k_cu_367052de4cuda3std3__48unexpectE[1];
.global .align 1 .b8 _ZN34_INTERNAL_bcff50bb_4_k_cu_367052de4cuda3std6ranges3__45__cpo4swapE[1];
.global .align 1 .b8 _ZN34_INTERNAL_bcff50bb_4_k_cu_367052de4cuda3std6ranges3__45__cpo9iter_moveE[1];
.global .align 1 .b8 _ZN34_INTERNAL_bcff50bb_4_k_cu_367052de4cuda3std6ranges3__45__cpo5beginE[1];
.global .align 1 .b8 _ZN34_INTERNAL_bcff50bb_4_k_cu_367052de4cuda3std6ranges3__45__cpo3endE[1];
.global .align 1 .b8 _ZN34_INTERNAL_bcff50bb_4_k_cu_367052de4cuda3std6ranges3__45__cpo6cbeginE[1];
.global .align 1 .b8 _ZN34_INTERNAL_bcff50bb_4_k_cu_367052de4cuda3std6ranges3__45__cpo4cendE[1];
.global .align 1 .b8 _ZN34_INTERNAL_bcff50bb_4_k_cu_367052de4cuda3std6ranges3__45__cpo7advanceE[1];
.global .align 1 .b8 _ZN34_INTERNAL_bcff50bb_4_k_cu_367052de4cuda3std6ranges3__45__cpo9iter_swapE[1];
.global .align 1 .b8 _ZN34_INTERNAL_bcff50bb_4_k_cu_367052de4cuda3std6ranges3__45__cpo4nextE[1];
.global .align 1 .b8 _ZN34_INTERNAL_bcff50bb_4_k_cu_367052de4cuda3std6ranges3__45__cpo4prevE[1];
.global .align 1 .b8 _ZN34_INTERNAL_bcff50bb_4_k_cu_367052de4cuda3std6ranges3__45__cpo4dataE[1];
.global .align 1 .b8 _ZN34_INTERNAL_bcff50bb_4_k_cu_367052de4cuda3std6ranges3__45__cpo5cdataE[1];
.global .align 1 .b8 _ZN34_INTERNAL_bcff50bb_4_k_cu_367052de4cuda3std6ranges3__45__cpo4sizeE[1];
.global .align 1 .b8 _ZN34_INTERNAL_bcff50bb_4_k_cu_367052de4cuda3std6ranges3__45__cpo5ssizeE[1];
.global .align 1 .b8 _ZN34_INTERNAL_bcff50bb_4_k_cu_367052de4cuda3std6ranges3__45__cpo8distanceE[1];
.global .align 1 .b8 _ZN34_INTERNAL_bcff50bb_4_k_cu_367052de6thrust24THRUST_300001_SM_1000_NS8cuda_cub3parE[1];
.global .align 1 .b8 _ZN34_INTERNAL_bcff50bb_4_k_cu_367052de6thrust24THRUST_300001_SM_1000_NS8cuda_cub10par_nosyncE[1];
.global .align 1 .b8 _ZN34_INTERNAL_bcff50bb_4_k_cu_367052de6thrust24THRUST_300001_SM_1000_NS6system6detail10sequential3seqE[1];
.global .align 1 .b8 _ZN34_INTERNAL_bcff50bb_4_k_cu_367052de6thrust24THRUST_300001_SM_1000_NS12placeholders2_1E[1];
.global .align 1 .b8 _ZN34_INTERNAL_bcff50bb_4_k_cu_367052de6thrust24THRUST_300001_SM_1000_NS12placeholders2_2E[1];
.global .align 1 .b8 _ZN34_INTERNAL_bcff50bb_4_k_cu_367052de6thrust24THRUST_300001_SM_1000_NS12placeholders2_3E[1];
.global .align 1 .b8 _ZN34_INTERNAL_bcff50bb_4_k_cu_367052de6thrust24THRUST_300001_SM_1000_NS12placeholders2_4E[1];
.global .align 1 .b8 _ZN34_INTERNAL_bcff50bb_4_k_cu_367052de6thrust24THRUST_300001_SM_1000_NS12placeholders2_5E[1];
.global .align 1 .b8 _ZN34_INTERNAL_bcff50bb_4_k_cu_367052de6thrust24THRUST_300001_SM_1000_NS12placeholders2_6E[1];
.global .align 1 .b8 _ZN34_INTERNAL_bcff50bb_4_k_cu_367052de6thrust24THRUST_300001_SM_1000_NS12placeholders2_7E[1];
.global .align 1 .b8 _ZN34_INTERNAL_bcff50bb_4_k_cu_367052de6thrust24THRUST_300001_SM_1000_NS12placeholders2_8E[1];
.global .align 1 .b8 _ZN34_INTERNAL_bcff50bb_4_k_cu_367052de6thrust24THRUST_300001_SM_1000_NS12placeholders2_9E[1];
.global .align 1 .b8 _ZN34_INTERNAL_bcff50bb_4_k_cu_367052de6thrust24THRUST_300001_SM_1000_NS12placeholders3_10E[1];
.global .align 1 .b8 _ZN34_INTERNAL_bcff50bb_4_k_cu_367052de6thrust24THRUST_300001_SM_1000_NS3seqE[1];
.global .align 1 .b8 $str[31] = {118, 97, 108, 117, 101, 32, 111, 102, 32, 97, 32, 58, 32, 37, 99, 32, 97, 110, 100, 32, 116, 105, 100, 32, 105, 115, 32, 37, 100, 10};
.global .align 1 .b8 $str$1[8] = {37, 108, 117, 32, 37, 100, 10};

.visible .entry _Z9init_maskPbi(
	.param .u64 .ptr .align 1 _Z9init_maskPbi_param_0,
	.param .u32 _Z9init_maskPbi_param_1
)
{
	.reg .pred 	%p<2>;
	.reg .b16 	%rs<2>;
	.reg .b32 	%r<21>;
	.reg .b64 	%rd<5>;

	ld.param.u64 	%rd1, [_Z9init_maskPbi_param_0];
	ld.param.u32 	%r2, [_Z9init_maskPbi_param_1];
	mov.u32 	%r3, %ctaid.z;
	mov.u32 	%r4, %nctaid.x;
	mov.u32 	%r5, %nctaid.y;
	mov.u32 	%r6, %ctaid.y;
	mov.u32 	%r7, %ctaid.x;
	mad.lo.s32 	%r8, %r3, %r5, %r6;
	mad.lo.s32 	%r9, %r8, %r4, %r7;
	mov.u32 	%r10, %tid.z;
	mov.u32 	%r11, %ntid.x;
	mov.u32 	%r12, %ntid.y;
	mov.u32 	%r13, %tid.y;
	mov.u32 	%r14, %tid.x;
	mov.u32 	%r15, %ntid.z;
	mad.lo.s32 	%r16, %r9, %r15, %r10;
	mad.lo.s32 	%r17, %r16, %r12, %r13;
	mad.lo.s32 	%r1, %r17, %r11, %r14;
	add.s32 	%r18, %r2, -1;
	mul.lo.s32 	%r19, %r2, %r18;
	shl.b32 	%r20, %r19, 1;
	setp.ge.s32 	%p1, %r1, %r20;
	@%p1 bra 	$L__BB0_2;
	cvta.to.global.u64 	%rd2, %rd1;
	cvt.s64.s32 	%rd3, %r1;
	add.s64 	%rd4, %rd2, %rd3;
	mov.b16 	%rs1, 0;
	st.global.u8 	[%rd4], %rs1;
$L__BB0_2:
	ret;

}
	// .globl	_Z12adjust_levelPiS_Pbiil
.visible .entry _Z12adjust_levelPiS_Pbiil(
	.param .u64 .ptr .align 1 _Z12adjust_levelPiS_Pbiil_param_0,
	.param .u64 .ptr .align 1 _Z12adjust_levelPiS_Pbiil_param_1,
	.param .u64 .ptr .align 1 _Z12adjust_levelPiS_Pbiil_param_2,
	.param .u32 _Z12adjust_levelPiS_Pbiil_param_3,
	.param .u32 _Z12adjust_levelPiS_Pbiil_param_4,
	.param .u64 _Z12adjust_levelPiS_Pbiil_param_5
)
{
	.reg .pred 	%p<10>;
	.reg .b16 	%rs<3>;
	.reg .b32 	%r<50>;
	.reg .b64 	%rd<21>;

	ld.param.u64 	%rd4, [_Z12adjust_levelPiS_Pbiil_param_0];
	ld.param.u64 	%rd5, [_Z12adjust_levelPiS_Pbiil_param_1];
	ld.param.u64 	%rd7, [_Z12adjust_levelPiS_Pbiil_param_2];
	ld.param.u32 	%r4, [_Z12adjust_levelPiS_Pbiil_param_3];
	ld.param.u32 	%r5, [_Z12adjust_levelPiS_Pbiil_param_4];
	ld.param.u64 	%rd6, [_Z12adjust_levelPiS_Pbiil_param_5];
	cvta.to.global.u64 	%rd1, %rd7;
	mov.u32 	%r6, %tid.x;
	mov.u32 	%r7, %ntid.x;
	mov.u32 	%r8, %ctaid.x;
	mad.lo.s32 	%r1, %r7, %r8, %r6;
	setp.ge.s32 	%p1, %r1, %r5;
	@%p1 bra 	$L__BB1_5;
	cvta.to.global.u64 	%rd8, %rd4;
	cvta.to.global.u64 	%rd9, %rd5;
	mul.wide.s32 	%rd10, %r1, 4;
	add.s64 	%rd2, %rd8, %rd10;
	ld.global.u32 	%r9, [%rd2];
	add.s32 	%r10, %r4, -1;
	add.s32 	%r11, %r10, %r9;
	st.global.u32 	[%rd2], %r11;
	add.s64 	%rd3, %rd9, %rd10;
	ld.global.u32 	%r12, [%rd3];
	add.s32 	%r13, %r10, %r12;
	st.global.u32 	[%rd3], %r13;
	bar.sync 	0;
	ld.global.u32 	%r2, [%rd2];
	cvt.s64.s32 	%rd11, %r2;
	setp.gt.s64 	%p2, %rd6, %rd11;
	ld.global.u32 	%r3, [%rd3];
	cvt.s64.s32 	%rd12, %r3;
	setp.le.s64 	%p3, %rd6, %rd12;
	setp.gt.s64 	%p4, %rd6, %rd12;
	selp.u32 	%r14, -1, 0, %p4;
	selp.u32 	%r15, -1, 0, %p3;
	selp.b32 	%r16, %r15, %r14, %p2;
	and.b32  	%r17, %r16, 1;
	setp.eq.b32 	%p5, %r17, 1;
	not.pred 	%p6, %p5;
	@%p6 bra 	$L__BB1_5;
	setp.le.s32 	%p7, %r2, %r3;
	@%p7 bra 	$L__BB1_4;
	add.s32 	%r34, %r2, 1;
	shr.s32 	%r35, %r34, 1;
	add.s32 	%r36, %r35, -1;
	mul.lo.s32 	%r37, %r36, %r4;
	sub.s32 	%r38, %r2, %r4;
	add.s32 	%r39, %r38, %r37;
	shl.b32 	%r40, %r39, 1;
	cvt.s64.s32 	%rd17, %r40;
	add.s64 	%rd18, %rd1, %rd17;
	mov.b16 	%rs2, 1;
	st.global.u8 	[%rd18+2], %rs2;
	shl.b32 	%r41, %r36, 1;
	or.b32  	%r42, %r41, 1;
	setp.ne.s32 	%p9, %r2, %r42;
	sub.s32 	%r43, %r3, %r4;
	selp.b32 	%r44, 1, 2, %p9;
	selp.u32 	%r45, 1, 0, %p9;
	add.s32 	%r46, %r43, %r45;
	add.s32 	%r47, %r46, %r37;
	shl.b32 	%r48, %r47, 1;
	add.s32 	%r49, %r48, %r44;
	cvt.s64.s32 	%rd19, %r49;
	add.s64 	%rd20, %rd1, %rd19;
	st.global.u8 	[%rd20], %rs2;
	st.global.u32 	[%rd2], %r36;
	bra.uni 	$L__BB1_5;
$L__BB1_4:
	add.s32 	%r18, %r3, 1;
	shr.s32 	%r19, %r18, 1;
	add.s32 	%r20, %r19, -1;
	mul.lo.s32 	%r21, %r20, %r4;
	sub.s32 	%r22, %r3, %r4;
	add.s32 	%r23, %r22, %r21;
	shl.b32 	%r24, %r23, 1;
	cvt.s64.s32 	%rd13, %r24;
	add.s64 	%rd14, %rd1, %rd13;
	mov.b16 	%rs1, 1;
	st.global.u8 	[%rd14+2], %rs1;
	shl.b32 	%r25, %r20, 1;
	or.b32  	%r26, %r25, 1;
	setp.ne.s32 	%p8, %r3, %r26;
	sub.s32 	%r27, %r2, %r4;
	selp.b32 	%r28, 1, 2, %p8;
	selp.u32 	%r29, 1, 0, %p8;
	add.s32 	%r30, %r27, %r29;
	add.s32 	%r31, %r30, %r21;
	shl.b32 	%r32, %r31, 1;
	add.s32 	%r33, %r32, %r28;
	cvt.s64.s32 	%rd15, %r33;
	add.s64 	%rd16, %rd1, %rd15;
	st.global.u8 	[%rd16], %rs1;
	st.global.u32 	[%rd3], %r20;
$L__BB1_5:
	ret;

}
	// .globl	_Z13calculate_lcaPiS_S_i
.visible .entry _Z13calculate_lcaPiS_S_i(
	.param .u64 .ptr .align 1 _Z13calculate_lcaPiS_S_i_param_0,
	.param .u64 .ptr .align 1 _Z13calculate_lcaPiS_S_i_param_1,
	.param .u64 .ptr .align 1 _Z13calculate_lcaPiS_S_i_param_2,
	.param .u32 _Z13calculate_lcaPiS_S_i_param_3
)
{
	.reg .pred 	%p<3>;
	.reg .b32 	%r<19>;
	.reg .b32 	%f<8>;
	.reg .b64 	%rd<12>;

	ld.param.u64 	%rd1, [_Z13calculate_lcaPiS_S_i_param_0];
	ld.param.u64 	%rd2, [_Z13calculate_lcaPiS_S_i_param_1];
	ld.param.u64 	%rd3, [_Z13calculate_lcaPiS_S_i_param_2];
	ld.param.u32 	%r5, [_Z13calculate_lcaPiS_S_i_param_3];
	mov.u32 	%r6, %tid.x;
	mov.u32 	%r7, %ntid.x;
	mov.u32 	%r8, %ctaid.x;
	mad.lo.s32 	%r1, %r7, %r8, %r6;
	setp.ge.s32 	%p1, %r1, %r5;
	@%p1 bra 	$L__BB2_4;
	cvta.to.global.u64 	%rd4, %rd1;
	cvta.to.global.u64 	%rd5, %rd2;
	mul.wide.s32 	%rd6, %r1, 4;
	add.s64 	%rd7, %rd4, %rd6;
	ld.global.u32 	%r10, [%rd7];
	add.s32 	%r11, %r10, 1;
	cvt.rn.f32.s32 	%f1, %r11;
	add.s64 	%rd8, %rd5, %rd6;
	ld.global.u32 	%r12, [%rd8];
	add.s32 	%r13, %r12, 1;
	cvt.rn.f32.s32 	%f2, %r13;
	mov.b32 	%r18, 1;
$L__BB2_2:
	mov.b32 	%r14, 1;
	shl.b32 	%r15, %r14, %r18;
	cvt.rn.f32.s32 	%f3, %r15;
	div.rn.f32 	%f4, %f1, %f3;
	cvt.rmi.f32.f32 	%f5, %f4;
	cvt.rzi.s32.f32 	%r3, %f5;
	div.rn.f32 	%f6, %f2, %f3;
	cvt.rmi.f32.f32 	%f7, %f6;
	cvt.rzi.s32.f32 	%r16, %f7;
	add.s32 	%r18, %r18, 1;
	setp.ne.s32 	%p2, %r3, %r16;
	@%p2 bra 	$L__BB2_2;
	add.s32 	%r17, %r3, -1;
	cvta.to.global.u64 	%rd9, %rd3;
	add.s64 	%rd11, %rd9, %rd6;
	st.global.u32 	[%rd11], %r17;
$L__BB2_4:
	ret;

}
	// .globl	_Z9traversalPiS_S_S_Pbii
.visible .entry _Z9traversalPiS_S_S_Pbii(
	.param .u64 .ptr .align 1 _Z9traversalPiS_S_S_Pbii_param_0,
	.param .u64 .ptr .align 1 _Z9traversalPiS_S_S_Pbii_param_1,
	.param .u64 .ptr .align 1 _Z9traversalPiS_S_S_Pbii_param_2,
	.param .u64 .ptr .align 1 _Z9traversalPiS_S_S_Pbii_param_3,
	.param .u64 .ptr .align 1 _Z9traversalPiS_S_S_Pbii_param_4,
	.param .u32 _Z9traversalPiS_S_S_Pbii_param_5,
	.param .u32 _Z9traversalPiS_S_S_Pbii_param_6
)
{
	.reg .pred 	%p<5>;
	.reg .b16 	%rs<4>;
	.reg .b32 	%r<41>;
	.reg .b64 	%rd<24>;

	ld.param.u64 	%rd3, [_Z9traversalPiS_S_S_Pbii_param_0];
	ld.param.u64 	%rd4, [_Z9traversalPiS_S_S_Pbii_param_1];
	ld.param.u64 	%rd5, [_Z9traversalPiS_S_S_Pbii_param_2];
	ld.param.u64 	%rd6, [_Z9traversalPiS_S_S_Pbii_param_3];
	ld.param.u64 	%rd7, [_Z9traversalPiS_S_S_Pbii_param_4];
	ld.param.u32 	%r15, [_Z9traversalPiS_S_S_Pbii_param_5];
	ld.param.u32 	%r16, [_Z9traversalPiS_S_S_Pbii_param_6];
	cvta.to.global.u64 	%rd1, %rd7;
	mov.u32 	%r17, %tid.x;
	mov.u32 	%r18, %ntid.x;
	mov.u32 	%r19, %ctaid.x;
	mad.lo.s32 	%r1, %r18, %r19, %r17;
	setp.ge.s32 	%p1, %r1, %r16;
	@%p1 bra 	$L__BB3_7;
	cvta.to.global.u64 	%rd8, %rd4;
	cvta.to.global.u64 	%rd9, %rd3;
	cvta.to.global.u64 	%rd10, %rd5;
	cvta.to.global.u64 	%rd11, %rd6;
	mul.wide.s32 	%rd12, %r1, 4;
	add.s64 	%rd13, %rd9, %rd12;
	ld.global.u32 	%r38, [%rd13];
	add.s64 	%rd14, %rd10, %rd12;
	ld.global.u32 	%r3, [%rd14];
	add.s64 	%rd15, %rd11, %rd12;
	ld.global.u32 	%r4, [%rd15];
	add.s32 	%r20, %r38, 1;
	shr.s32 	%r21, %r20, 1;
	add.s32 	%r40, %r21, -1;
	add.s64 	%rd2, %rd8, %rd12;
	ld.global.u32 	%r22, [%rd2];
	setp.eq.s32 	%p2, %r40, %r22;
	@%p2 bra 	$L__BB3_6;
$L__BB3_2:
	mov.u32 	%r6, %r40;
	mul.lo.s32 	%r8, %r6, %r15;
	add.s32 	%r23, %r8, %r3;
	shl.b32 	%r24, %r23, 1;
	cvt.s64.s32 	%rd16, %r24;
	add.s64 	%rd17, %rd1, %rd16;
	mov.b16 	%rs1, 1;
	st.global.u8 	[%rd17], %rs1;
	shl.b32 	%r25, %r6, 1;
	or.b32  	%r9, %r25, 1;
	setp.ne.s32 	%p3, %r38, %r9;
	@%p3 bra 	$L__BB3_4;
	add.s32 	%r28, %r8, %r4;
	shl.b32 	%r39, %r28, 1;
	bra.uni 	$L__BB3_5;
$L__BB3_4:
	add.s32 	%r26, %r8, %r4;
	shl.b32 	%r27, %r26, 1;
	or.b32  	%r39, %r27, 1;
$L__BB3_5:
	cvt.s64.s32 	%rd18, %r39;
	add.s64 	%rd19, %rd1, %rd18;
	mov.b16 	%rs2, 1;
	st.global.u8 	[%rd19], %rs2;
	sub.s32 	%r29, %r9, %r6;
	shr.s32 	%r30, %r29, 1;
	add.s32 	%r40, %r30, -1;
	ld.global.u32 	%r31, [%rd2];
	setp.ne.s32 	%p4, %r40, %r31;
	mov.u32 	%r38, %r6;
	@%p4 bra 	$L__BB3_2;
$L__BB3_6:
	mul.lo.s32 	%r32, %r40, %r15;
	add.s32 	%r33, %r32, %r3;
	shl.b32 	%r34, %r33, 1;
	cvt.s64.s32 	%rd20, %r34;
	add.s64 	%rd21, %rd1, %rd20;
	mov.b16 	%rs3, 1;
	st.global.u8 	[%rd21+1], %rs3;
	add.s32 	%r35, %r32, %r4;
	shl.b32 	%r36, %r35, 1;
	cvt.s64.s32 	%rd22, %r36;
	add.s64 	%rd23, %rd1, %rd22;
	st.global.u8 	[%rd23+1], %rs3;
$L__BB3_7:
	ret;

}
	// .globl	_Z6to_strPcPbii
.visible .entry _Z6to_strPcPbii(
	.param .u64 .ptr .align 1 _Z6to_strPcPbii_param_0,
	.param .u64 .ptr .align 1 _Z6to_strPcPbii_param_1,
	.param .u32 _Z6to_strPcPbii_param_2,
	.param .u32 _Z6to_strPcPbii_param_3
)
{
	.reg .pred 	%p<4>;
	.reg .b16 	%rs<4>;
	.reg .b32 	%r<33>;
	.reg .b64 	%rd<10>;

	ld.param.u64 	%rd3, [_Z6to_strPcPbii_param_0];
	ld.param.u32 	%r11, [_Z6to_strPcPbii_param_2];
	ld.param.u32 	%r10, [_Z6to_strPcPbii_param_3];
	cvta.to.global.u64 	%rd1, %rd3;
	mov.u32 	%r12, %tid.x;
	mov.u32 	%r13, %ntid.x;
	mov.u32 	%r14, %ctaid.x;
	mad.lo.s32 	%r31, %r13, %r14, %r12;
	setp.ge.s32 	%p1, %r31, %r11;
	@%p1 bra 	$L__BB4_6;
	mov.b32 	%r30, 0;
	mov.u32 	%r29, %r31;
$L__BB4_2:
	mov.u32 	%r3, %r30;
	add.s32 	%r30, %r3, 1;
	mul.hi.s32 	%r16, %r29, 1717986919;
	shr.u32 	%r17, %r16, 31;
	shr.s32 	%r18, %r16, 2;
	add.s32 	%r5, %r18, %r17;
	add.s32 	%r19, %r29, 9;
	setp.gt.u32 	%p2, %r19, 18;
	mov.u32 	%r29, %r5;
	@%p2 bra 	$L__BB4_2;
	add.s32 	%r21, %r10, 1;
	mul.wide.s32 	%rd4, %r21, %r31;
	cvt.u64.u32 	%rd5, %r3;
	add.s64 	%rd2, %rd4, %rd5;
	mov.b32 	%r32, 0;
$L__BB4_4:
	mul.hi.s32 	%r22, %r31, 1717986919;
	shr.u32 	%r23, %r22, 31;
	shr.s32 	%r24, %r22, 2;
	add.s32 	%r8, %r24, %r23;
	mul.lo.s32 	%r25, %r8, 10;
	sub.s32 	%r26, %r31, %r25;
	neg.s32 	%r27, %r32;
	cvt.s64.s32 	%rd6, %r27;
	add.s64 	%rd7, %rd2, %rd6;
	add.s64 	%rd8, %rd7, %rd1;
	cvt.u16.u32 	%rs1, %r26;
	add.s16 	%rs2, %rs1, 48;
	st.global.u8 	[%rd8], %rs2;
	add.s32 	%r32, %r32, 1;
	add.s32 	%r28, %r31, 9;
	setp.gt.u32 	%p3, %r28, 18;
	mov.u32 	%r31, %r8;
	@%p3 bra 	$L__BB4_4;
	add.s64 	%rd9, %rd1, %rd2;
	mov.b16 	%rs3, 48;
	st.global.u8 	[%rd9+1], %rs3;
$L__BB4_6:
	ret;

}
	// .globl	_Z8get_hashPbPmPcii
.visible .entry _Z8get_hashPbPmPcii(
	.param .u64 .ptr .align 1 _Z8get_hashPbPmPcii_param_0,
	.param .u64 .ptr .align 1 _Z8get_hashPbPmPcii_param_1,
	.param .u64 .ptr .align 1 _Z8get_hashPbPmPcii_param_2,
	.param .u32 _Z8get_hashPbPmPcii_param_3,
	.param .u32 _Z8get_hashPbPmPcii_param_4
)
{
	.local .align 8 .b8 	__local_depot5[8];
	.reg .b64 	%SP;
	.reg .b64 	%SPL;
	.reg .pred 	%p<24>;
	.reg .b16 	%rs<2>;
	.reg .b32 	%r<86>;
	.reg .b64 	%rd<226>;

	mov.u64 	%SPL, __local_depot5;
	cvta.local.u64 	%SP, %SPL;
	ld.param.u64 	%rd61, [_Z8get_hashPbPmPcii_param_0];
	ld.param.u64 	%rd62, [_Z8get_hashPbPmPcii_param_1];
	ld.param.u64 	%rd63, [_Z8get_hashPbPmPcii_param_2];
	ld.param.u32 	%r14, [_Z8get_hashPbPmPcii_param_3];
	ld.param.u32 	%r13, [_Z8get_hashPbPmPcii_param_4];
	cvta.to.global.u64 	%rd1, %rd63;
	mov.u32 	%r15, %ctaid.z;
	mov.u32 	%r16, %nctaid.x;
	mov.u32 	%r17, %nctaid.y;
	mov.u32 	%r18, %ctaid.y;
	mov.u32 	%r19, %ctaid.x;
	mad.lo.s32 	%r20, %r15, %r17, %r18;
	mad.lo.s32 	%r21, %r20, %r16, %r19;
	mov.u32 	%r22, %tid.z;
	mov.u32 	%r23, %ntid.x;
	mov.u32 	%r24, %ntid.y;
	mov.u32 	%r25, %tid.y;
	mov.u32 	%r26, %tid.x;
	mov.u32 	%r27, %ntid.z;
	mad.lo.s32 	%r28, %r21, %r27, %r22;
	mad.lo.s32 	%r29, %r28, %r24, %r25;
	mad.lo.s32 	%r1, %r29, %r23, %r26;
	add.s32 	%r30, %r14, -1;
	mul.lo.s32 	%r31, %r14, %r30;
	shl.b32 	%r32, %r31, 1;
	setp.ge.s32 	%p1, %r1, %r32;
	@%p1 bra 	$L__BB5_42;
	cvta.to.global.u64 	%rd64, %rd61;
	cvt.s64.s32 	%rd65, %r1;
	add.s64 	%rd66, %rd64, %rd65;
	ld.global.u8 	%rs1, [%rd66];
	setp.ne.s16 	%p2, %rs1, 1;
	@%p2 bra 	$L__BB5_42;
	mov.b32 	%r83, 0;
	mov.b32 	%r82, 1;
	mov.u32 	%r84, %r1;
$L__BB5_3:
	mov.u32 	%r3, %r83;
	mov.u32 	%r2, %r82;
	add.s32 	%r83, %r3, 1;
	mul.hi.s32 	%r35, %r84, 1717986919;
	shr.u32 	%r36, %r35, 31;
	shr.s32 	%r37, %r35, 2;
	add.s32 	%r6, %r37, %r36;
	add.s32 	%r38, %r84, 9;
	setp.gt.u32 	%p3, %r38, 18;
	add.s32 	%r82, %r2, 1;
	mov.u32 	%r84, %r6;
	@%p3 bra 	$L__BB5_3;
	cvta.to.global.u64 	%rd2, %rd62;
	add.s32 	%r39, %r13, 1;
	mul.wide.s32 	%rd3, %r1, %r39;
	add.s64 	%rd4, %rd1, %rd3;
	ld.global.s8 	%r40, [%rd4];
	add.u64 	%rd68, %SP, 0;
	add.u64 	%rd69, %SPL, 0;
	st.local.v2.u32 	[%rd69], {%r40, %r1};
	mov.u64 	%rd70, $str;
	cvta.global.u64 	%rd71, %rd70;
	{ // callseq 0, 0
	.param .b64 param0;
	st.param.b64 	[param0], %rd71;
	.param .b64 param1;
	st.param.b64 	[param1], %rd68;
	.param .b32 retval0;
	call.uni (retval0), 
	vprintf, 
	(
	param0, 
	param1
	);
	ld.param.b32 	%r41, [retval0];
	} // callseq 0
	shl.b32 	%r8, %r1, 1;
	setp.lt.u32 	%p4, %r3, 15;
	mov.b64 	%rd201, 0;
	mov.u64 	%rd21, %rd201;
	@%p4 bra 	$L__BB5_11;
	shr.u32 	%r43, %r83, 4;
	max.u32 	%r9, %r43, 1;
	setp.lt.u32 	%p5, %r3, 31;
	mov.b64 	%rd21, 0;
	mov.u64 	%rd201, %rd21;
	mov.u64 	%rd200, %rd21;
	@%p5 bra 	$L__BB5_9;
	shr.u32 	%r44, %r2, 4;
	max.u32 	%r45, %r44, 1;
	and.b32  	%r46, %r45, 268435454;
	neg.s32 	%r85, %r46;
	add.s64 	%rd75, %rd3, %rd1;
	add.s64 	%rd193, %rd75, 16;
	mov.b64 	%rd21, 0;
$L__BB5_7:
	ld.global.u64 	%rd76, [%rd193+-16];
	ld.global.u64 	%rd77, [%rd193+-8];
	mul.lo.s64 	%rd78, %rd76, -8663945395140668459;
	mul.lo.s64 	%rd79, %rd76, -8601547726154366976;
	shr.u64 	%rd80, %rd78, 33;
	or.b64  	%rd81, %rd80, %rd79;
	mul.lo.s64 	%rd82, %rd81, 5545529020109919103;
	xor.b64  	%rd83, %rd82, %rd201;
	mov.b64 	{%r47, %r48}, %rd83;
	shf.l.wrap.b32 	%r49, %r47, %r48, 27;
	shf.l.wrap.b32 	%r50, %r48, %r47, 27;
	mov.b64 	%rd84, {%r50, %r49};
	add.s64 	%rd85, %rd84, %rd21;
	mad.lo.s64 	%rd86, %rd85, 5, 1390208809;
	mul.lo.s64 	%rd87, %rd77, 5545529020109919103;
	mul.lo.s64 	%rd88, %rd77, 5659660229084708864;
	shr.u64 	%rd89, %rd87, 31;
	or.b64  	%rd90, %rd89, %rd88;
	mul.lo.s64 	%rd91, %rd90, -8663945395140668459;
	xor.b64  	%rd92, %rd91, %rd21;
	mov.b64 	{%r51, %r52}, %rd92;
	shf.l.wrap.b32 	%r53, %r51, %r52, 31;
	shf.l.wrap.b32 	%r54, %r52, %r51, 31;
	mov.b64 	%rd93, {%r54, %r53};
	add.s64 	%rd94, %rd86, %rd93;
	mad.lo.s64 	%rd95, %rd94, 5, 944331445;
	ld.global.u64 	%rd96, [%rd193];
	ld.global.u64 	%rd97, [%rd193+8];
	mul.lo.s64 	%rd98, %rd96, -8663945395140668459;
	mul.lo.s64 	%rd99, %rd96, -8601547726154366976;
	shr.u64 	%rd100, %rd98, 33;
	or.b64  	%rd101, %rd100, %rd99;
	mul.lo.s64 	%rd102, %rd101, 5545529020109919103;
	xor.b64  	%rd103, %rd102, %rd86;
	mov.b64 	{%r55, %r56}, %rd103;
	shf.l.wrap.b32 	%r57, %r55, %r56, 27;
	shf.l.wrap.b32 	%r58, %r56, %r55, 27;
	mov.b64 	%rd104, {%r58, %r57};
	add.s64 	%rd105, %rd104, %rd95;
	mad.lo.s64 	%rd201, %rd105, 5, 1390208809;
	mul.lo.s64 	%rd106, %rd97, 5545529020109919103;
	mul.lo.s64 	%rd107, %rd97, 5659660229084708864;
	shr.u64 	%rd108, %rd106, 31;
	or.b64  	%rd109, %rd108, %rd107;
	mul.lo.s64 	%rd110, %rd109, -8663945395140668459;
	xor.b64  	%rd111, %rd110, %rd95;
	mov.b64 	{%r59, %r60}, %rd111;
	shf.l.wrap.b32 	%r61, %r59, %r60, 31;
	shf.l.wrap.b32 	%r62, %r60, %r59, 31;
	mov.b64 	%rd112, {%r62, %r61};
	add.s64 	%rd113, %rd201, %rd112;
	mad.lo.s64 	%rd21, %rd113, 5, 944331445;
	add.s32 	%r85, %r85, 2;
	add.s64 	%rd193, %rd193, 32;
	setp.ne.s32 	%p6, %r85, 0;
	@%p6 bra 	$L__BB5_7;
	shl.b32 	%r63, %r9, 1;
	and.b32  	%r64, %r63, 536870908;
	cvt.u64.u32 	%rd200, %r64;
$L__BB5_9:
	and.b32  	%r65, %r9, 1;
	setp.eq.b32 	%p7, %r65, 1;
	not.pred 	%p8, %p7;
	@%p8 bra 	$L__BB5_11;
	shl.b64 	%rd114, %rd200, 3;
	add.s64 	%rd115, %rd4, %rd114;
	ld.global.u64 	%rd116, [%rd115];
	ld.global.u64 	%rd117, [%rd115+8];
	mul.lo.s64 	%rd118, %rd116, -8663945395140668459;
	mul.lo.s64 	%rd119, %rd116, -8601547726154366976;
	shr.u64 	%rd120, %rd118, 33;
	or.b64  	%rd121, %rd120, %rd119;
	mul.lo.s64 	%rd122, %rd121, 5545529020109919103;
	xor.b64  	%rd123, %rd122, %rd201;
	mov.b64 	{%r66, %r67}, %rd123;
	shf.l.wrap.b32 	%r68, %r66, %r67, 27;
	shf.l.wrap.b32 	%r69, %r67, %r66, 27;
	mov.b64 	%rd124, {%r69, %r68};
	add.s64 	%rd125, %rd124, %rd21;
	mad.lo.s64 	%rd201, %rd125, 5, 1390208809;
	mul.lo.s64 	%rd126, %rd117, 5545529020109919103;
	mul.lo.s64 	%rd127, %rd117, 5659660229084708864;
	shr.u64 	%rd128, %rd126, 31;
	or.b64  	%rd129, %rd128, %rd127;
	mul.lo.s64 	%rd130, %rd129, -8663945395140668459;
	xor.b64  	%rd131, %rd130, %rd21;
	mov.b64 	{%r70, %r71}, %rd131;
	shf.l.wrap.b32 	%r72, %r70, %r71, 31;
	shf.l.wrap.b32 	%r73, %r71, %r70, 31;
	mov.b64 	%rd132, {%r73, %r72};
	add.s64 	%rd133, %rd201, %rd132;
	mad.lo.s64 	%rd21, %rd133, 5, 944331445;
$L__BB5_11:
	and.b32  	%r75, %r83, 2147483632;
	cvt.u64.u32 	%rd135, %r75;
	add.s64 	%rd22, %rd4, %rd135;
	and.b32  	%r74, %r83, 15;
	mov.b64 	%rd134, 0;
	setp.gt.s32 	%p9, %r74, 7;
	@%p9 bra 	$L__BB5_19;
	setp.gt.s32 	%p17, %r74, 3;
	@%p17 bra 	$L__BB5_16;
	setp.gt.s32 	%p21, %r74, 1;
	@%p21 bra 	$L__BB5_15;
	setp.eq.s32 	%p23, %r74, 0;
	@%p23 bra 	$L__BB5_41;
	bra.uni 	$L__BB5_40;
$L__BB5_15:
	setp.eq.s32 	%p22, %r74, 2;
	@%p22 bra 	$L__BB5_39;
	bra.uni 	$L__BB5_38;
$L__BB5_16:
	setp.gt.s32 	%p18, %r74, 5;
	@%p18 bra 	$L__BB5_18;
	setp.eq.s32 	%p20, %r74, 4;
	@%p20 bra 	$L__BB5_37;
	bra.uni 	$L__BB5_36;
$L__BB5_18:
	setp.eq.s32 	%p19, %r74, 6;
	@%p19 bra 	$L__BB5_35;
	bra.uni 	$L__BB5_34;
$L__BB5_19:
	setp.gt.s32 	%p10, %r74, 11;
	@%p10 bra 	$L__BB5_23;
	setp.gt.s32 	%p14, %r74, 9;
	@%p14 bra 	$L__BB5_22;
	setp.eq.s32 	%p16, %r74, 8;
	@%p16 bra 	$L__BB5_33;
	bra.uni 	$L__BB5_32;
$L__BB5_22:
	setp.eq.s32 	%p15, %r74, 10;
	@%p15 bra 	$L__BB5_31;
	bra.uni 	$L__BB5_30;
$L__BB5_23:
	setp.gt.s32 	%p11, %r74, 13;
	@%p11 bra 	$L__BB5_25;
	setp.eq.s32 	%p13, %r74, 12;
	@%p13 bra 	$L__BB5_29;
	bra.uni 	$L__BB5_28;
$L__BB5_25:
	setp.eq.s32 	%p12, %r74, 14;
	@%p12 bra 	$L__BB5_27;
	ld.global.u8 	%rd136, [%rd22+14];
	shl.b64 	%rd134, %rd136, 48;
$L__BB5_27:
	ld.global.u8 	%rd137, [%rd22+13];
	shl.b64 	%rd138, %rd137, 40;
	xor.b64  	%rd134, %rd138, %rd134;
$L__BB5_28:
	ld.global.u8 	%rd139, [%rd22+12];
	shl.b64 	%rd140, %rd139, 32;
	xor.b64  	%rd134, %rd140, %rd134;
$L__BB5_29:
	ld.global.u8 	%r76, [%rd22+11];
	mul.wide.u32 	%rd141, %r76, 16777216;
	xor.b64  	%rd134, %rd141, %rd134;
$L__BB5_30:
	ld.global.u8 	%r77, [%rd22+10];
	mul.wide.u32 	%rd142, %r77, 65536;
	xor.b64  	%rd134, %rd142, %rd134;
$L__BB5_31:
	ld.global.u8 	%r78, [%rd22+9];
	mul.wide.u32 	%rd143, %r78, 256;
	xor.b64  	%rd134, %rd143, %rd134;
$L__BB5_32:
	ld.global.u8 	%rd144, [%rd22+8];
	xor.b64  	%rd145, %rd134, %rd144;
	mul.lo.s64 	%rd146, %rd145, 5545529020109919103;
	mul.lo.s64 	%rd147, %rd145, 5659660229084708864;
	shr.u64 	%rd148, %rd146, 31;
	or.b64  	%rd149, %rd148, %rd147;
	mul.lo.s64 	%rd150, %rd149, -8663945395140668459;
	xor.b64  	%rd21, %rd150, %rd21;
$L__BB5_33:
	ld.global.u8 	%rd151, [%rd22+7];
	shl.b64 	%rd134, %rd151, 56;
$L__BB5_34:
	ld.global.u8 	%rd152, [%rd22+6];
	shl.b64 	%rd153, %rd152, 48;
	xor.b64  	%rd134, %rd153, %rd134;
$L__BB5_35:
	ld.global.u8 	%rd154, [%rd22+5];
	shl.b64 	%rd155, %rd154, 40;
	xor.b64  	%rd134, %rd155, %rd134;
$L__BB5_36:
	ld.global.u8 	%rd156, [%rd22+4];
	shl.b64 	%rd157, %rd156, 32;
	xor.b64  	%rd134, %rd157, %rd134;
$L__BB5_37:
	ld.global.u8 	%r79, [%rd22+3];
	mul.wide.u32 	%rd158, %r79, 16777216;
	xor.b64  	%rd134, %rd158, %rd134;
$L__BB5_38:
	ld.global.u8 	%r80, [%rd22+2];
	mul.wide.u32 	%rd159, %r80, 65536;
	xor.b64  	%rd134, %rd159, %rd134;
$L__BB5_39:
	ld.global.u8 	%r81, [%rd22+1];
	mul.wide.u32 	%rd160, %r81, 256;
	xor.b64  	%rd134, %rd160, %rd134;
$L__BB5_40:
	ld.global.u8 	%rd161, [%rd22];
	xor.b64  	%rd162, %rd134, %rd161;
	mul.lo.s64 	%rd163, %rd162, -8663945395140668459;
	mul.lo.s64 	%rd164, %rd162, -8601547726154366976;
	shr.u64 	%rd165, %rd163, 33;
	or.b64  	%rd166, %rd165, %rd164;
	mul.lo.s64 	%rd167, %rd166, 5545529020109919103;
	xor.b64  	%rd201, %rd167, %rd201;
$L__BB5_41:
	cvt.u64.u32 	%rd168, %r83;
	xor.b64  	%rd169, %rd201, %rd168;
	xor.b64  	%rd170, %rd21, %rd168;
	add.s64 	%rd171, %rd170, %rd169;
	add.s64 	%rd172, %rd171, %rd170;
	shr.u64 	%rd173, %rd171, 33;
	xor.b64  	%rd174, %rd173, %rd171;
	mul.lo.s64 	%rd175, %rd174, -49064778989728563;
	shr.u64 	%rd176, %rd175, 33;
	xor.b64  	%rd177, %rd176, %rd175;
	mul.lo.s64 	%rd178, %rd177, -4265267296055464877;
	shr.u64 	%rd179, %rd178, 33;
	xor.b64  	%rd180, %rd179, %rd178;
	shr.u64 	%rd181, %rd172, 33;
	xor.b64  	%rd182, %rd181, %rd172;
	mul.lo.s64 	%rd183, %rd182, -49064778989728563;
	shr.u64 	%rd184, %rd183, 33;
	xor.b64  	%rd185, %rd184, %rd183;
	mul.lo.s64 	%rd186, %rd185, -4265267296055464877;
	shr.u64 	%rd187, %rd186, 33;
	xor.b64  	%rd188, %rd187, %rd186;
	add.s64 	%rd189, %rd188, %rd180;
	add.s64 	%rd190, %rd189, %rd188;
	mul.wide.s32 	%rd191, %r8, 64;
	add.s64 	%rd192, %rd2, %rd191;
	st.global.u64 	[%rd192], %rd189;
	st.global.u64 	[%rd192+64], %rd190;
$L__BB5_42:
	ret;

}
	// .globl	_Z10print_hashPmi
.visible .entry _Z10print_hashPmi(
	.param .u64 .ptr .align 1 _Z10print_hashPmi_param_0,
	.param .u32 _Z10print_hashPmi_param_1
)
{
	.local .align 8 .b8 	__local_depot6[16];
	.reg .b64 	%SP;
	.reg .b64 	%SPL;
	.reg .pred 	%p<2>;
	.reg .b32 	%r<23>;
	.reg .b64 	%rd<10>;

	mov.u64 	%SPL, __local_depot6;
	cvta.local.u64 	%SP, %SPL;
	ld.param.u64 	%rd1, [_Z10print_hashPmi_param_0];
	ld.param.u32 	%r2, [_Z10print_hashPmi_param_1];
	mov.u32 	%r3, %ctaid.z;
	mov.u32 	%r4, %nctaid.x;
	mov.u32 	%r5, %nctaid.y;
	mov.u32 	%r6, %ctaid.y;
	mov.u32 	%r7, %ctaid.x;
	mad.lo.s32 	%r8, %r3, %r5, %r6;
	mad.lo.s32 	%r9, %r8, %r4, %r7;
	mov.u32 	%r10, %tid.z;
	mov.u32 	%r11, %ntid.x;
	mov.u32 	%r12, %ntid.y;
	mov.u32 	%r13, %tid.y;
	mov.u32 	%r14, %tid.x;
	mov.u32 	%r15, %ntid.z;
	mad.lo.s32 	%r16, %r9, %r15, %r10;
	mad.lo.s32 	%r17, %r16, %r12, %r13;
	mad.lo.s32 	%r1, %r17, %r11, %r14;
	add.s32 	%r18, %r2, -1;
	mul.lo.s32 	%r19, %r2, %r18;
	shl.b32 	%r20, %r19, 2;
	setp.ge.s32 	%p1, %r1, %r20;
	@%p1 bra 	$L__BB6_2;
	add.u64 	%rd2, %SP, 0;
	add.u64 	%rd3, %SPL, 0;
	cvta.to.global.u64 	%rd4, %rd1;
	mul.wide.s32 	%rd5, %r1, 64;
	add.s64 	%rd6, %rd4, %rd5;
	ld.global.u64 	%rd7, [%rd6];
	st.local.u64 	[%rd3], %rd7;
	st.local.u32 	[%rd3+8], %r1;
	mov.u64 	%rd8, $str$1;
	cvta.global.u64 	%rd9, %rd8;
	{ // callseq 1, 0
	.param .b64 param0;
	st.param.b64 	[param0], %rd9;
	.param .b64 param1;
	st.param.b64 	[param1], %rd2;
	.param .b32 retval0;
	call.uni (retval0), 
	vprintf, 
	(
	param0, 
	param1
	);
	ld.param.b32 	%r21, [retval0];
	} // callseq 1
$L__BB6_2:
	ret;

}
	// .globl	_ZN3cub18CUB_300001_SM_10006detail11EmptyKernelIvEEvv
.visible .entry _ZN3cub18CUB_300001_SM_10006detail11EmptyKernelIvEEvv()
{


	ret;

}


// ===== COMPILED SASS (sm_100) =====

	.target	sm_100

	.elftype	@"ET_EXEC"


//--------------------- .note.nv.tkinfo           --------------------------
	.section	.note.nv.tkinfo,"",@"SHT_NOTE"
	.sectionflags	@"SHF_NOTE_NV_TKINFO"
	.tkinfo
        /*0018*/ 	.word	0x00000002
        /*0030*/ 	.string	""
        /*0030*/ 	.string	"ptxas"
        /*0030*/ 	.string	"Cuda compilation tools, release 13.0, V13.0.88"
        /*0030*/ 	.string	"Build cuda_13.0.r13.0/compiler.36424714_0"
        /*0030*/ 	.string	"-arch sm_100 -m 64 "



//--------------------- .note.nv.cuinfo           --------------------------
	.section	.note.nv.cuinfo,"",@"SHT_NOTE"
	.sectionflags	@"SHF_NOTE_NV_CUINFO"
        /*0018*/ 	.short	0x0002
        /*001a*/ 	.short	0x0064
        /*001c*/ 	.short	0x0082
	.zero		2


//--------------------- .nv.info                  --------------------------
	.section	.nv.info,"",@"SHT_CUDA_INFO"
	.align	4


	//----- nvinfo : EIATTR_REGCOUNT
	.align		4
        /*0000*/ 	.byte	0x04, 0x2f
        /*0002*/ 	.short	(.L_46 - .L_45)
	.align		4
.L_45:
        /*0004*/ 	.word	index@(_Z9init_maskPbi)
        /*0008*/ 	.word	0x0000000a


	//----- nvinfo : EIATTR_FRAME_SIZE
	.align		4
.L_46:
        /*000c*/ 	.byte	0x04, 0x11
        /*000e*/ 	.short	(.L_48 - .L_47)
	.align		4
.L_47:
        /*0010*/ 	.word	index@(_Z9init_maskPbi)
        /*0014*/ 	.word	0x00000000


	//----- nvinfo : EIATTR_REGCOUNT
	.align		4
.L_48:
        /*0018*/ 	.byte	0x04, 0x2f
        /*001a*/ 	.short	(.L_50 - .L_49)
	.align		4
.L_49:
        /*001c*/ 	.word	index@(_Z12adjust_levelPiS_Pbiil)
        /*0020*/ 	.word	0x0000000e


	//----- nvinfo : EIATTR_FRAME_SIZE
	.align		4
.L_50:
        /*0024*/ 	.byte	0x04, 0x11
        /*0026*/ 	.short	(.L_52 - .L_51)
	.align		4
.L_51:
        /*0028*/ 	.word	index@(_Z12adjust_levelPiS_Pbiil)
        /*002c*/ 	.word	0x00000000


	//----- nvinfo : EIATTR_REGCOUNT
	.align		4
.L_52:
        /*0030*/ 	.byte	0x04, 0x2f
        /*0032*/ 	.short	(.L_54 - .L_53)
	.align		4
.L_53:
        /*0034*/ 	.word	index@(_Z13calculate_lcaPiS_S_i)
        /*0038*/ 	.word	0x00000015


	//----- nvinfo : EIATTR_FRAME_SIZE
	.align		4
.L_54:
        /*003c*/ 	.byte	0x04, 0x11
        /*003e*/ 	.short	(.L_56 - .L_55)
	.align		4
.L_55:
        /*0040*/ 	.word	index@($__internal_0_$__cuda_sm3x_div_rn_noftz_f32_slowpath)
        /*0044*/ 	.word	0x00000000


	//----- nvinfo : EIATTR_FRAME_SIZE
	.align		4
.L_56:
        /*0048*/ 	.byte	0x04, 0x11
        /*004a*/ 	.short	(.L_58 - .L_57)
	.align		4
.L_57:
        /*004c*/ 	.word	index@(_Z13calculate_lcaPiS_S_i)
        /*0050*/ 	.word	0x00000000


	//----- nvinfo : EIATTR_REGCOUNT
	.align		4
.L_58:
        /*0054*/ 	.byte	0x04, 0x2f
        /*0056*/ 	.short	(.L_60 - .L_59)
	.align		4
.L_59:
        /*0058*/ 	.word	index@(_Z9traversalPiS_S_S_Pbii)
        /*005c*/ 	.word	0x00000011


	//----- nvinfo : EIATTR_FRAME_SIZE
	.align		4
.L_60:
        /*0060*/ 	.byte	0x04, 0x11
        /*0062*/ 	.short	(.L_62 - .L_61)
	.align		4
.L_61:
        /*0064*/ 	.word	index@(_Z9traversalPiS_S_S_Pbii)
        /*0068*/ 	.word	0x00000000


	//----- nvinfo : EIATTR_REGCOUNT
	.align		4
.L_62:
        /*006c*/ 	.byte	0x04, 0x2f
        /*006e*/ 	.short	(.L_64 - .L_63)
	.align		4
.L_63:
        /*0070*/ 	.word	index@(_Z6to_strPcPbii)
        /*0074*/ 	.word	0x0000000e


	//----- nvinfo : EIATTR_FRAME_SIZE
	.align		4
.L_64:
        /*0078*/ 	.byte	0x04, 0x11
        /*007a*/ 	.short	(.L_66 - .L_65)
	.align		4
.L_65:
        /*007c*/ 	.word	index@(_Z6to_strPcPbii)
        /*0080*/ 	.word	0x00000000


	//----- nvinfo : EIATTR_REGCOUNT
	.align		4
.L_66:
        /*0084*/ 	.byte	0x04, 0x2f
        /*0086*/ 	.short	(.L_68 - .L_67)
	.align		4
.L_67:
        /*0088*/ 	.word	index@(_Z8get_hashPbPmPcii)
        /*008c*/ 	.word	0x0000001c


	//----- nvinfo : EIATTR_FRAME_SIZE
	.align		4
.L_68:
        /*0090*/ 	.byte	0x04, 0x11
        /*0092*/ 	.short	(.L_70 - .L_69)
	.align		4
.L_69:
        /*0094*/ 	.word	index@(_Z8get_hashPbPmPcii)
        /*0098*/ 	.word	0x00000008


	//----- nvinfo : EIATTR_REGCOUNT
	.align		4
.L_70:
        /*009c*/ 	.byte	0x04, 0x2f
        /*009e*/ 	.short	(.L_72 - .L_71)
	.align		4
.L_71:
        /*00a0*/ 	.word	index@(_Z10print_hashPmi)
        /*00a4*/ 	.word	0x00000018


	//----- nvinfo : EIATTR_FRAME_SIZE
	.align		4
.L_72:
        /*00a8*/ 	.byte	0x04, 0x11
        /*00aa*/ 	.short	(.L_74 - .L_73)
	.align		4
.L_73:
        /*00ac*/ 	.word	index@(_Z10print_hashPmi)
        /*00b0*/ 	.word	0x00000010


	//----- nvinfo : EIATTR_REGCOUNT
	.align		4
.L_74:
        /*00b4*/ 	.byte	0x04, 0x2f
        /*00b6*/ 	.short	(.L_76 - .L_75)
	.align		4
.L_75:
        /*00b8*/ 	.word	index@(_ZN3cub18CUB_300001_SM_10006detail11EmptyKernelIvEEvv)
        /*00bc*/ 	.word	0x00000004


	//----- nvinfo : EIATTR_FRAME_SIZE
	.align		4
.L_76:
        /*00c0*/ 	.byte	0x04, 0x11
        /*00c2*/ 	.short	(.L_78 - .L_77)
	.align		4
.L_77:
        /*00c4*/ 	.word	index@(_ZN3cub18CUB_300001_SM_10006detail11EmptyKernelIvEEvv)
        /*00c8*/ 	.word	0x00000000


	//----- nvinfo : EIATTR_MIN_STACK_SIZE
	.align		4
.L_78:
        /*00cc*/ 	.byte	0x04, 0x12
        /*00ce*/ 	.short	(.L_80 - .L_79)
	.align		4
.L_79:
        /*00d0*/ 	.word	index@(_ZN3cub18CUB_300001_SM_10006detail11EmptyKernelIvEEvv)
        /*00d4*/ 	.word	0x00000000


	//----- nvinfo : EIATTR_MIN_STACK_SIZE
	.align		4
.L_80:
        /*00d8*/ 	.byte	0x04, 0x12
        /*00da*/ 	.short	(.L_82 - .L_81)
	.align		4
.L_81:
        /*00dc*/ 	.word	index@(_Z10print_hashPmi)
        /*00e0*/ 	.word	0x00000010


	//----- nvinfo : EIATTR_MIN_STACK_SIZE
	.align		4
.L_82:
        /*00e4*/ 	.byte	0x04, 0x12
        /*00e6*/ 	.short	(.L_84 - .L_83)
	.align		4
.L_83:
        /*00e8*/ 	.word	index@(_Z8get_hashPbPmPcii)
        /*00ec*/ 	.word	0x00000008


	//----- nvinfo : EIATTR_MIN_STACK_SIZE
	.align		4
.L_84:
        /*00f0*/ 	.byte	0x04, 0x12
        /*00f2*/ 	.short	(.L_86 - .L_85)
	.align		4
.L_85:
        /*00f4*/ 	.word	index@(_Z6to_strPcPbii)
        /*00f8*/ 	.word	0x00000000


	//----- nvinfo : EIATTR_MIN_STACK_SIZE
	.align		4
.L_86:
        /*00fc*/ 	.byte	0x04, 0x12
        /*00fe*/ 	.short	(.L_88 - .L_87)
	.align		4
.L_87:
        /*0100*/ 	.word	index@(_Z9traversalPiS_S_S_Pbii)
        /*0104*/ 	.word	0x00000000


	//----- nvinfo : EIATTR_MIN_STACK_SIZE
	.align		4
.L_88:
        /*0108*/ 	.byte	0x04, 0x12
        /*010a*/ 	.short	(.L_90 - .L_89)
	.align		4
.L_89:
        /*010c*/ 	.word	index@(_Z13calculate_lcaPiS_S_i)
        /*0110*/ 	.word	0x00000000


	//----- nvinfo : EIATTR_MIN_STACK_SIZE
	.align		4
.L_90:
        /*0114*/ 	.byte	0x04, 0x12
        /*0116*/ 	.short	(.L_92 - .L_91)
	.align		4
.L_91:
        /*0118*/ 	.word	index@(_Z12adjust_levelPiS_Pbiil)
        /*011c*/ 	.word	0x00000000


	//----- nvinfo : EIATTR_MIN_STACK_SIZE
	.align		4
.L_92:
        /*0120*/ 	.byte	0x04, 0x12
        /*0122*/ 	.short	(.L_94 - .L_93)
	.align		4
.L_93:
        /*0124*/ 	.word	index@(_Z9init_maskPbi)
        /*0128*/ 	.word	0x00000000
.L_94:


//--------------------- .nv.compat                --------------------------
	.section	.nv.compat,"",@"SHT_CUDA_COMPAT_INFO"
	.align	4
        /*0000*/ 	.byte	0x02, 0x09, 0x00, 0x00, 0x02, 0x02, 0x01, 0x00, 0x02, 0x05, 0x05, 0x00, 0x03, 0x07, 0x01, 0x01
        /*0010*/ 	.byte	0x02, 0x03, 0x00, 0x00, 0x02, 0x06, 0x01, 0x00, 0x04, 0x0b, 0x08, 0x00, 0x01, 0x00, 0x00, 0x00
        /*0020*/ 	.byte	0x00, 0x00, 0x00, 0x00


//--------------------- .nv.info._ZN3cub18CUB_300001_SM_10006detail11EmptyKernelIvEEvv --------------------------
	.section	.nv.info._ZN3cub18CUB_300001_SM_10006detail11EmptyKernelIvEEvv,"",@"SHT_CUDA_INFO"
	.sectionflags	@""
	.align	4


	//----- nvinfo : EIATTR_CUDA_API_VERSION
	.align		4
        /*0000*/ 	.byte	0x04, 0x37
        /*0002*/ 	.short	(.L_96 - .L_95)
.L_95:
        /*0004*/ 	.word	0x00000082


	//----- nvinfo : EIATTR_SPARSE_MMA_MASK
	.align		4
.L_96:
        /*0008*/ 	.byte	0x03, 0x50
        /*000a*/ 	.short	0x0000


	//----- nvinfo : EIATTR_MAXREG_COUNT
	.align		4
        /*000c*/ 	.byte	0x03, 0x1b
        /*000e*/ 	.short	0x00ff


	//----- nvinfo : EIATTR_MERCURY_ISA_VERSION
	.align		4
        /*0010*/ 	.byte	0x03, 0x5f
        /*0012*/ 	.short	0x0101


	//----- nvinfo : EIATTR_VRC_CTA_INIT_COUNT
	.align		4
        /*0014*/ 	.byte	0x02, 0x4a
	.zero		1
	.zero		1


	//----- nvinfo : EIATTR_EXIT_INSTR_OFFSETS
	.align		4
        /*0018*/ 	.byte	0x04, 0x1c
        /*001a*/ 	.short	(.L_98 - .L_97)


	//   ....[0]....
.L_97:
        /*001c*/ 	.word	0x00000010


	//----- nvinfo : EIATTR_SW_WAR
	.align		4
.L_98:
        /*0020*/ 	.byte	0x04, 0x36
        /*0022*/ 	.short	(.L_100 - .L_99)
.L_99:
        /*0024*/ 	.word	0x00000008
.L_100:


//--------------------- .nv.info._Z10print_hashPmi --------------------------
	.section	.nv.info._Z10print_hashPmi,"",@"SHT_CUDA_INFO"
	.sectionflags	@""
	.align	4


	//----- nvinfo : EIATTR_CUDA_API_VERSION
	.align		4
        /*0000*/ 	.byte	0x04, 0x37
        /*0002*/ 	.short	(.L_102 - .L_101)
.L_101:
        /*0004*/ 	.word	0x00000082


	//----- nvinfo : EIATTR_KPARAM_INFO
	.align		4
.L_102:
        /*0008*/ 	.byte	0x04, 0x17
        /*000a*/ 	.short	(.L_104 - .L_103)
.L_103:
        /*000c*/ 	.word	0x00000000
        /*0010*/ 	.short	0x0001
        /*0012*/ 	.short	0x0008
        /*0014*/ 	.byte	0x00, 0xf0, 0x11, 0x00


	//----- nvinfo : EIATTR_KPARAM_INFO
	.align		4
.L_104:
        /*0018*/ 	.byte	0x04, 0x17
        /*001a*/ 	.short	(.L_106 - .L_105)
.L_105:
        /*001c*/ 	.word	0x00000000
        /*0020*/ 	.short	0x0000
        /*0022*/ 	.short	0x0000
        /*0024*/ 	.byte	0x00, 0xf5, 0x21, 0x00


	//----- nvinfo : EIATTR_SPARSE_MMA_MASK
	.align		4
.L_106:
        /*0028*/ 	.byte	0x03, 0x50
        /*002a*/ 	.short	0x0000


	//----- nvinfo : EIATTR_MAXREG_COUNT
	.align		4
        /*002c*/ 	.byte	0x03, 0x1b
        /*002e*/ 	.short	0x00ff


	//----- nvinfo : EIATTR_EXTERNS
	.align		4
        /*0030*/ 	.byte	0x04, 0x0f
        /*0032*/ 	.short	(.L_108 - .L_107)


	//   ....[0]....
	.align		4
.L_107:
        /*0034*/ 	.word	index@(vprintf)


	//----- nvinfo : EIATTR_MERCURY_ISA_VERSION
	.align		4
.L_108:
        /*0038*/ 	.byte	0x03, 0x5f
        /*003a*/ 	.short	0x0101


	//----- nvinfo : EIATTR_VRC_CTA_INIT_COUNT
	.align		4
        /*003c*/ 	.byte	0x02, 0x4a
	.zero		1
	.zero		1


	//----- nvinfo : EIATTR_SYSCALL_OFFSETS
	.align		4
        /*0040*/ 	.byte	0x04, 0x46
        /*0042*/ 	.short	(.L_110 - .L_109)


	//   ....[0]....
.L_109:
        /*0044*/ 	.word	0x00000280


	//----- nvinfo : EIATTR_EXIT_INSTR_OFFSETS
	.align		4
.L_110:
        /*0048*/ 	.byte	0x04, 0x1c
        /*004a*/ 	.short	(.L_112 - .L_111)


	//   ....[0]....
.L_111:
        /*004c*/ 	.word	0x000001b0


	//   ....[1]....
        /*0050*/ 	.word	0x00000290


	//----- nvinfo : EIATTR_CRS_STACK_SIZE
	.align		4
.L_112:
        /*0054*/ 	.byte	0x04, 0x1e
        /*0056*/ 	.short	(.L_114 - .L_113)
.L_113:
        /*0058*/ 	.word	0x00000000


	//----- nvinfo : EIATTR_CBANK_PARAM_SIZE
	.align		4
.L_114:
        /*005c*/ 	.byte	0x03, 0x19
        /*005e*/ 	.short	0x000c


	//----- nvinfo : EIATTR_PARAM_CBANK
	.align		4
        /*0060*/ 	.byte	0x04, 0x0a
        /*0062*/ 	.short	(.L_116 - .L_115)
	.align		4
.L_115:
        /*0064*/ 	.word	index@(.nv.constant0._Z10print_hashPmi)
        /*0068*/ 	.short	0x0380
        /*006a*/ 	.short	0x000c


	//----- nvinfo : EIATTR_SW_WAR
	.align		4
.L_116:
        /*006c*/ 	.byte	0x04, 0x36
        /*006e*/ 	.short	(.L_118 - .L_117)
.L_117:
        /*0070*/ 	.word	0x00000008
.L_118:


//--------------------- .nv.info._Z8get_hashPbPmPcii --------------------------
	.section	.nv.info._Z8get_hashPbPmPcii,"",@"SHT_CUDA_INFO"
	.sectionflags	@""
	.align	4


	//----- nvinfo : EIATTR_CUDA_API_VERSION
	.align		4
        /*0000*/ 	.byte	0x04, 0x37
        /*0002*/ 	.short	(.L_120 - .L_119)
.L_119:
        /*0004*/ 	.word	0x00000082


	//----- nvinfo : EIATTR_KPARAM_INFO
	.align		4
.L_120:
        /*0008*/ 	.byte	0x04, 0x17
        /*000a*/ 	.short	(.L_122 - .L_121)
.L_121:
        /*000c*/ 	.word	0x00000000
        /*0010*/ 	.short	0x0004
        /*0012*/ 	.short	0x001c
        /*0014*/ 	.byte	0x00, 0xf0, 0x11, 0x00


	//----- nvinfo : EIATTR_KPARAM_INFO
	.align		4
.L_122:
        /*0018*/ 	.byte	0x04, 0x17
        /*001a*/ 	.short	(.L_124 - .L_123)
.L_123:
        /*001c*/ 	.word	0x00000000
        /*0020*/ 	.short	0x0003
        /*0022*/ 	.short	0x0018
        /*0024*/ 	.byte	0x00, 0xf0, 0x11, 0x00


	//----- nvinfo : EIATTR_KPARAM_INFO
	.align		4
.L_124:
        /*0028*/ 	.byte	0x04, 0x17
        /*002a*/ 	.short	(.L_126 - .L_125)
.L_125:
        /*002c*/ 	.word	0x00000000
        /*0030*/ 	.short	0x0002
        /*0032*/ 	.short	0x0010
        /*0034*/ 	.byte	0x00, 0xf5, 0x21, 0x00


	//----- nvinfo : EIATTR_KPARAM_INFO
	.align		4
.L_126:
        /*0038*/ 	.byte	0x04, 0x17
        /*003a*/ 	.short	(.L_128 - .L_127)
.L_127:
        /*003c*/ 	.word	0x00000000
        /*0040*/ 	.short	0x0001
        /*0042*/ 	.short	0x0008
        /*0044*/ 	.byte	0x00, 0xf5, 0x21, 0x00


	//----- nvinfo : EIATTR_KPARAM_INFO
	.align		4
.L_128:
        /*0048*/ 	.byte	0x04, 0x17
        /*004a*/ 	.short	(.L_130 - .L_129)
.L_129:
        /*004c*/ 	.word	0x00000000
        /*0050*/ 	.short	0x0000
        /*0052*/ 	.short	0x0000
        /*0054*/ 	.byte	0x00, 0xf5, 0x21, 0x00


	//----- nvinfo : EIATTR_SPARSE_MMA_MASK
	.align		4
.L_130:
        /*0058*/ 	.byte	0x03, 0x50
        /*005a*/ 	.short	0x0000


	//----- nvinfo : EIATTR_MAXREG_COUNT
	.align		4
        /*005c*/ 	.byte	0x03, 0x1b
        /*005e*/ 	.short	0x00ff


	//----- nvinfo : EIATTR_EXTERNS
	.align		4
        /*0060*/ 	.byte	0x04, 0x0f
        /*0062*/ 	.short	(.L_132 - .L_131)


	//   ....[0]....
	.align		4
.L_131:
        /*0064*/ 	.word	index@(vprintf)


	//----- nvinfo : EIATTR_MERCURY_ISA_VERSION
	.align		4
.L_132:
        /*0068*/ 	.byte	0x03, 0x5f
        /*006a*/ 	.short	0x0101


	//----- nvinfo : EIATTR_VRC_CTA_INIT_COUNT
	.align		4
        /*006c*/ 	.byte	0x02, 0x4a
	.zero		1
	.zero		1


	//----- nvinfo : EIATTR_SYSCALL_OFFSETS
	.align		4
        /*0070*/ 	.byte	0x04, 0x46
        /*0072*/ 	.short	(.L_134 - .L_133)


	//   ....[0]....
.L_133:
        /*0074*/ 	.word	0x00000400


	//----- nvinfo : EIATTR_EXIT_INSTR_OFFSETS
	.align		4
.L_134:
        /*0078*/ 	.byte	0x04, 0x1c
        /*007a*/ 	.short	(.L_136 - .L_135)


	//   ....[0]....
.L_135:
        /*007c*/ 	.word	0x000001b0


	//   ....[1]....
        /*0080*/ 	.word	0x00000220


	//   ....[2]....
        /*0084*/ 	.word	0x00001b00


	//----- nvinfo : EIATTR_CRS_STACK_SIZE
	.align		4
.L_136:
        /*0088*/ 	.byte	0x04, 0x1e
        /*008a*/ 	.short	(.L_138 - .L_137)
.L_137:
        /*008c*/ 	.word	0x00000000


	//----- nvinfo : EIATTR_CBANK_PARAM_SIZE
	.align		4
.L_138:
        /*0090*/ 	.byte	0x03, 0x19
        /*0092*/ 	.short	0x0020


	//----- nvinfo : EIATTR_PARAM_CBANK
	.align		4
        /*0094*/ 	.byte	0x04, 0x0a
        /*0096*/ 	.short	(.L_140 - .L_139)
	.align		4
.L_139:
        /*0098*/ 	.word	index@(.nv.constant0._Z8get_hashPbPmPcii)
        /*009c*/ 	.short	0x0380
        /*009e*/ 	.short	0x0020


	//----- nvinfo : EIATTR_SW_WAR
	.align		4
.L_140:
        /*00a0*/ 	.byte	0x04, 0x36
        /*00a2*/ 	.short	(.L_142 - .L_141)
.L_141:
        /*00a4*/ 	.word	0x00000008
.L_142:


//--------------------- .nv.info._Z6to_strPcPbii  --------------------------
	.section	.nv.info._Z6to_strPcPbii,"",@"SHT_CUDA_INFO"
	.sectionflags	@""
	.align	4


	//----- nvinfo : EIATTR_CUDA_API_VERSION
	.align		4
        /*0000*/ 	.byte	0x04, 0x37
        /*0002*/ 	.short	(.L_144 - .L_143)
.L_143:
        /*0004*/ 	.word	0x00000082


	//----- nvinfo : EIATTR_KPARAM_INFO
	.align		4
.L_144:
        /*0008*/ 	.byte	0x04, 0x17
        /*000a*/ 	.short	(.L_146 - .L_145)
.L_145:
        /*000c*/ 	.word	0x00000000
        /*0010*/ 	.short	0x0003
        /*0012*/ 	.short	0x0014
        /*0014*/ 	.byte	0x00, 0xf0, 0x11, 0x00


	//----- nvinfo : EIATTR_KPARAM_INFO
	.align		4
.L_146:
        /*0018*/ 	.byte	0x04, 0x17
        /*001a*/ 	.short	(.L_148 - .L_147)
.L_147:
        /*001c*/ 	.word	0x00000000
        /*0020*/ 	.short	0x0002
        /*0022*/ 	.short	0x0010
        /*0024*/ 	.byte	0x00, 0xf0, 0x11, 0x00


	//----- nvinfo : EIATTR_KPARAM_INFO
	.align		4
.L_148:
        /*0028*/ 	.byte	0x04, 0x17
        /*002a*/ 	.short	(.L_150 - .L_149)
.L_149:
        /*002c*/ 	.word	0x00000000
        /*0030*/ 	.short	0x0001
        /*0032*/ 	.short	0x0008
        /*0034*/ 	.byte	0x00, 0xf5, 0x21, 0x00


	//----- nvinfo : EIATTR_KPARAM_INFO
	.align		4
.L_150:
        /*0038*/ 	.byte	0x04, 0x17
        /*003a*/ 	.short	(.L_152 - .L_151)
.L_151:
        /*003c*/ 	.word	0x00000000
        /*0040*/ 	.short	0x0000
        /*0042*/ 	.short	0x0000
        /*0044*/ 	.byte	0x00, 0xf5, 0x21, 0x00


	//----- nvinfo : EIATTR_SPARSE_MMA_MASK
	.align		4
.L_152:
        /*0048*/ 	.byte	0x03, 0x50
        /*004a*/ 	.short	0x0000


	//----- nvinfo : EIATTR_MAXREG_COUNT
	.align		4
        /*004c*/ 	.byte	0x03, 0x1b
        /*004e*/ 	.short	0x00ff


	//----- nvinfo : EIATTR_MERCURY_ISA_VERSION
	.align		4
        /*0050*/ 	.byte	0x03, 0x5f
        /*0052*/ 	.short	0x0101


	//----- nvinfo : EIATTR_VRC_CTA_INIT_COUNT
	.align		4
        /*0054*/ 	.byte	0x02, 0x4a
	.zero		1
	.zero		1


	//----- nvinfo : EIATTR_EXIT_INSTR_OFFSETS
	.align		4
        /*0058*/ 	.byte	0x04, 0x1c
        /*005a*/ 	.short	(.L_154 - .L_153)


	//   ....[0]....
.L_153:
        /*005c*/ 	.word	0x00000070


	//   ....[1]....
        /*0060*/ 	.word	0x00000300


	//----- nvinfo : EIATTR_CRS_STACK_SIZE
	.align		4
.L_154:
        /*0064*/ 	.byte	0x04, 0x1e
        /*0066*/ 	.short	(.L_156 - .L_155)
.L_155:
        /*0068*/ 	.word	0x00000000


	//----- nvinfo : EIATTR_CBANK_PARAM_SIZE
	.align		4
.L_156:
        /*006c*/ 	.byte	0x03, 0x19
        /*006e*/ 	.short	0x0018


	//----- nvinfo : EIATTR_PARAM_CBANK
	.align		4
        /*0070*/ 	.byte	0x04, 0x0a
        /*0072*/ 	.short	(.L_158 - .L_157)
	.align		4
.L_157:
        /*0074*/ 	.word	index@(.nv.constant0._Z6to_strPcPbii)
        /*0078*/ 	.short	0x0380
        /*007a*/ 	.short	0x0018


	//----- nvinfo : EIATTR_SW_WAR
	.align		4
.L_158:
        /*007c*/ 	.byte	0x04, 0x36
        /*007e*/ 	.short	(.L_160 - .L_159)
.L_159:
        /*0080*/ 	.word	0x00000008
.L_160:


//--------------------- .nv.info._Z9traversalPiS_S_S_Pbii --------------------------
	.section	.nv.info._Z9traversalPiS_S_S_Pbii,"",@"SHT_CUDA_INFO"
	.sectionflags	@""
	.align	4


	//----- nvinfo : EIATTR_CUDA_API_VERSION
	.align		4
        /*0000*/ 	.byte	0x04, 0x37
        /*0002*/ 	.short	(.L_162 - .L_161)
.L_161:
        /*0004*/ 	.word	0x00000082


	//----- nvinfo : EIATTR_KPARAM_INFO
	.align		4
.L_162:
        /*0008*/ 	.byte	0x04, 0x17
        /*000a*/ 	.short	(.L_164 - .L_163)
.L_163:
        /*000c*/ 	.word	0x00000000
        /*0010*/ 	.short	0x0006
        /*0012*/ 	.short	0x002c
        /*0014*/ 	.byte	0x00, 0xf0, 0x11, 0x00


	//----- nvinfo : EIATTR_KPARAM_INFO
	.align		4
.L_164:
        /*0018*/ 	.byte	0x04, 0x17
        /*001a*/ 	.short	(.L_166 - .L_165)
.L_165:
        /*001c*/ 	.word	0x00000000
        /*0020*/ 	.short	0x0005
        /*0022*/ 	.short	0x0028
        /*0024*/ 	.byte	0x00, 0xf0, 0x11, 0x00


	//----- nvinfo : EIATTR_KPARAM_INFO
	.align		4
.L_166:
        /*0028*/ 	.byte	0x04, 0x17
        /*002a*/ 	.short	(.L_168 - .L_167)
.L_167:
        /*002c*/ 	.word	0x00000000
        /*0030*/ 	.short	0x0004
        /*0032*/ 	.short	0x0020
        /*0034*/ 	.byte	0x00, 0xf5, 0x21, 0x00


	//----- nvinfo : EIATTR_KPARAM_INFO
	.align		4
.L_168:
        /*0038*/ 	.byte	0x04, 0x17
        /*003a*/ 	.short	(.L_170 - .L_169)
.L_169:
        /*003c*/ 	.word	0x00000000
        /*0040*/ 	.short	0x0003
        /*0042*/ 	.short	0x0018
        /*0044*/ 	.byte	0x00, 0xf5, 0x21, 0x00


	//----- nvinfo : EIATTR_KPARAM_INFO
	.align		4
.L_170:
        /*0048*/ 	.byte	0x04, 0x17
        /*004a*/ 	.short	(.L_172 - .L_171)
.L_171:
        /*004c*/ 	.word	0x00000000
        /*0050*/ 	.short	0x0002
        /*0052*/ 	.short	0x0010
        /*0054*/ 	.byte	0x00, 0xf5, 0x21, 0x00


	//----- nvinfo : EIATTR_KPARAM_INFO
	.align		4
.L_172:
        /*0058*/ 	.byte	0x04, 0x17
        /*005a*/ 	.short	(.L_174 - .L_173)
.L_173:
        /*005c*/ 	.word	0x00000000
        /*0060*/ 	.short	0x0001
        /*0062*/ 	.short	0x0008
        /*0064*/ 	.byte	0x00, 0xf5, 0x21, 0x00


	//----- nvinfo : EIATTR_KPARAM_INFO
	.align		4
.L_174:
        /*0068*/ 	.byte	0x04, 0x17
        /*006a*/ 	.short	(.L_176 - .L_175)
.L_175:
        /*006c*/ 	.word	0x00000000
        /*0070*/ 	.short	0x0000
        /*0072*/ 	.short	0x0000
        /*0074*/ 	.byte	0x00, 0xf5, 0x21, 0x00


	//----- nvinfo : EIATTR_SPARSE_MMA_MASK
	.align		4
.L_176:
        /*0078*/ 	.byte	0x03, 0x50
        /*007a*/ 	.short	0x0000


	//----- nvinfo : EIATTR_MAXREG_COUNT
	.align		4
        /*007c*/ 	.byte	0x03, 0x1b
        /*007e*/ 	.short	0x00ff


	//----- nvinfo : EIATTR_MERCURY_ISA_VERSION
	.align		4
        /*0080*/ 	.byte	0x03, 0x5f
        /*0082*/ 	.short	0x0101


	//----- nvinfo : EIATTR_VRC_CTA_INIT_COUNT
	.align		4
        /*0084*/ 	.byte	0x02, 0x4a
	.zero		1
	.zero		1


	//----- nvinfo : EIATTR_EXIT_INSTR_OFFSETS
	.align		4
        /*0088*/ 	.byte	0x04, 0x1c
        /*008a*/ 	.short	(.L_178 - .L_177)


	//   ....[0]....
.L_177:
        /*008c*/ 	.word	0x00000070


	//   ....[1]....
        /*0090*/ 	.word	0x00000410


	//----- nvinfo : EIATTR_CRS_STACK_SIZE
	.align		4
.L_178:
        /*0094*/ 	.byte	0x04, 0x1e
        /*0096*/ 	.short	(.L_180 - .L_179)
.L_179:
        /*0098*/ 	.word	0x00000000


	//----- nvinfo : EIATTR_CBANK_PARAM_SIZE
	.align		4
.L_180:
        /*009c*/ 	.byte	0x03, 0x19
        /*009e*/ 	.short	0x0030


	//----- nvinfo : EIATTR_PARAM_CBANK
	.align		4
        /*00a0*/ 	.byte	0x04, 0x0a
        /*00a2*/ 	.short	(.L_182 - .L_181)
	.align		4
.L_181:
        /*00a4*/ 	.word	index@(.nv.constant0._Z9traversalPiS_S_S_Pbii)
        /*00a8*/ 	.short	0x0380
        /*00aa*/ 	.short	0x0030


	//----- nvinfo : EIATTR_SW_WAR
	.align		4
.L_182:
        /*00ac*/ 	.byte	0x04, 0x36
        /*00ae*/ 	.short	(.L_184 - .L_183)
.L_183:
        /*00b0*/ 	.word	0x00000008
.L_184:


//--------------------- .nv.info._Z13calculate_lcaPiS_S_i --------------------------
	.section	.nv.info._Z13calculate_lcaPiS_S_i,"",@"SHT_CUDA_INFO"
	.sectionflags	@""
	.align	4


	//----- nvinfo : EIATTR_CUDA_API_VERSION
	.align		4
        /*0000*/ 	.byte	0x04, 0x37
        /*0002*/ 	.short	(.L_186 - .L_185)
.L_185:
        /*0004*/ 	.word	0x00000082


	//----- nvinfo : EIATTR_KPARAM_INFO
	.align		4
.L_186:
        /*0008*/ 	.byte	0x04, 0x17
        /*000a*/ 	.short	(.L_188 - .L_187)
.L_187:
        /*000c*/ 	.word	0x00000000
        /*0010*/ 	.short	0x0003
        /*0012*/ 	.short	0x0018
        /*0014*/ 	.byte	0x00, 0xf0, 0x11, 0x00


	//----- nvinfo : EIATTR_KPARAM_INFO
	.align		4
.L_188:
        /*0018*/ 	.byte	0x04, 0x17
        /*001a*/ 	.short	(.L_190 - .L_189)
.L_189:
        /*001c*/ 	.word	0x00000000
        /*0020*/ 	.short	0x0002
        /*0022*/ 	.short	0x0010
        /*0024*/ 	.byte	0x00, 0xf5, 0x21, 0x00


	//----- nvinfo : EIATTR_KPARAM_INFO
	.align		4
.L_190:
        /*0028*/ 	.byte	0x04, 0x17
        /*002a*/ 	.short	(.L_192 - .L_191)
.L_191:
        /*002c*/ 	.word	0x00000000
        /*0030*/ 	.short	0x0001
        /*0032*/ 	.short	0x0008
        /*0034*/ 	.byte	0x00, 0xf5, 0x21, 0x00


	//----- nvinfo : EIATTR_KPARAM_INFO
	.align		4
.L_192:
        /*0038*/ 	.byte	0x04, 0x17
        /*003a*/ 	.short	(.L_194 - .L_193)
.L_193:
        /*003c*/ 	.word	0x00000000
        /*0040*/ 	.short	0x0000
        /*0042*/ 	.short	0x0000
        /*0044*/ 	.byte	0x00, 0xf5, 0x21, 0x00


	//----- nvinfo : EIATTR_SPARSE_MMA_MASK
	.align		4
.L_194:
        /*0048*/ 	.byte	0x03, 0x50
        /*004a*/ 	.short	0x0000


	//----- nvinfo : EIATTR_MAXREG_COUNT
	.align		4
        /*004c*/ 	.byte	0x03, 0x1b
        /*004e*/ 	.short	0x00ff


	//----- nvinfo : EIATTR_MERCURY_ISA_VERSION
	.align		4
        /*0050*/ 	.byte	0x03, 0x5f
        /*0052*/ 	.short	0x0101


	//----- nvinfo : EIATTR_VRC_CTA_INIT_COUNT
	.align		4
        /*0054*/ 	.byte	0x02, 0x4a
	.zero		1
	.zero		1


	//----- nvinfo : EIATTR_EXIT_INSTR_OFFSETS
	.align		4
        /*0058*/ 	.byte	0x04, 0x1c
        /*005a*/ 	.short	(.L_196 - .L_195)


	//   ....[0]....
.L_195:
        /*005c*/ 	.word	0x00000070


	//   ....[1]....
        /*0060*/ 	.word	0x000003d0


	//----- nvinfo : EIATTR_CRS_STACK_SIZE
	.align		4
.L_196:
        /*0064*/ 	.byte	0x04, 0x1e
        /*0066*/ 	.short	(.L_198 - .L_197)
.L_197:
        /*0068*/ 	.word	0x00000000


	//----- nvinfo : EIATTR_CBANK_PARAM_SIZE
	.align		4
.L_198:
        /*006c*/ 	.byte	0x03, 0x19
        /*006e*/ 	.short	0x001c


	//----- nvinfo : EIATTR_PARAM_CBANK
	.align		4
        /*0070*/ 	.byte	0x04, 0x0a
        /*0072*/ 	.short	(.L_200 - .L_199)
	.align		4
.L_199:
        /*0074*/ 	.word	index@(.nv.constant0._Z13calculate_lcaPiS_S_i)
        /*0078*/ 	.short	0x0380
        /*007a*/ 	.short	0x001c


	//----- nvinfo : EIATTR_SW_WAR
	.align		4
.L_200:
        /*007c*/ 	.byte	0x04, 0x36
        /*007e*/ 	.short	(.L_202 - .L_201)
.L_201:
        /*0080*/ 	.word	0x00000008
.L_202:


//--------------------- .nv.info._Z12adjust_levelPiS_Pbiil --------------------------
	.section	.nv.info._Z12adjust_levelPiS_Pbiil,"",@"SHT_CUDA_INFO"
	.sectionflags	@""
	.align	4


	//----- nvinfo : EIATTR_CUDA_API_VERSION
	.align		4
        /*0000*/ 	.byte	0x04, 0x37
        /*0002*/ 	.short	(.L_204 - .L_203)
.L_203:
        /*0004*/ 	.word	0x00000082


	//----- nvinfo : EIATTR_KPARAM_INFO
	.align		4
.L_204:
        /*0008*/ 	.byte	0x04, 0x17
        /*000a*/ 	.short	(.L_206 - .L_205)
.L_205:
        /*000c*/ 	.word	0x00000000
        /*0010*/ 	.short	0x0005
        /*0012*/ 	.short	0x0020
        /*0014*/ 	.byte	0x00, 0xf0, 0x21, 0x00


	//----- nvinfo : EIATTR_KPARAM_INFO
	.align		4
.L_206:
        /*0018*/ 	.byte	0x04, 0x17
        /*001a*/ 	.short	(.L_208 - .L_207)
.L_207:
        /*001c*/ 	.word	0x00000000
        /*0020*/ 	.short	0x0004
        /*0022*/ 	.short	0x001c
        /*0024*/ 	.byte	0x00, 0xf0, 0x11, 0x00


	//----- nvinfo : EIATTR_KPARAM_INFO
	.align		4
.L_208:
        /*0028*/ 	.byte	0x04, 0x17
        /*002a*/ 	.short	(.L_210 - .L_209)
.L_209:
        /*002c*/ 	.word	0x00000000
        /*0030*/ 	.short	0x0003
        /*0032*/ 	.short	0x0018
        /*0034*/ 	.byte	0x00, 0xf0, 0x11, 0x00


	//----- nvinfo : EIATTR_KPARAM_INFO
	.align		4
.L_210:
        /*0038*/ 	.byte	0x04, 0x17
        /*003a*/ 	.short	(.L_212 - .L_211)
.L_211:
        /*003c*/ 	.word	0x00000000
        /*0040*/ 	.short	0x0002
        /*0042*/ 	.short	0x0010
        /*0044*/ 	.byte	0x00, 0xf5, 0x21, 0x00


	//----- nvinfo : EIATTR_KPARAM_INFO
	.align		4
.L_212:
        /*0048*/ 	.byte	0x04, 0x17
        /*004a*/ 	.short	(.L_214 - .L_213)
.L_213:
        /*004c*/ 	.word	0x00000000
        /*0050*/ 	.short	0x0001
        /*0052*/ 	.short	0x0008
        /*0054*/ 	.byte	0x00, 0xf5, 0x21, 0x00


	//----- nvinfo : EIATTR_KPARAM_INFO
	.align		4
.L_214:
        /*0058*/ 	.byte	0x04, 0x17
        /*005a*/ 	.short	(.L_216 - .L_215)
.L_215:
        /*005c*/ 	.word	0x00000000
        /*0060*/ 	.short	0x0000
        /*0062*/ 	.short	0x0000
        /*0064*/ 	.byte	0x00, 0xf5, 0x21, 0x00


	//----- nvinfo : EIATTR_SPARSE_MMA_MASK
	.align		4
.L_216:
        /*0068*/ 	.byte	0x03, 0x50
        /*006a*/ 	.short	0x0000


	//----- nvinfo : EIATTR_MAXREG_COUNT
	.align		4
        /*006c*/ 	.byte	0x03, 0x1b
        /*006e*/ 	.short	0x00ff


	//----- nvinfo : EIATTR_NUM_BARRIERS
	.align		4
        /*0070*/ 	.byte	0x02, 0x4c
        /*0072*/ 	.byte	0x01
	.zero		1


	//----- nvinfo : EIATTR_MERCURY_ISA_VERSION
	.align		4
        /*0074*/ 	.byte	0x03, 0x5f
        /*0076*/ 	.short	0x0101


	//----- nvinfo : EIATTR_VRC_CTA_INIT_COUNT
	.align		4
        /*0078*/ 	.byte	0x02, 0x4a
	.zero		1
	.zero		1


	//----- nvinfo : EIATTR_EXIT_INSTR_OFFSETS
	.align		4
        /*007c*/ 	.byte	0x04, 0x1c
        /*007e*/ 	.short	(.L_218 - .L_217)


	//   ....[0]....
.L_217:
        /*0080*/ 	.word	0x00000070


	//   ....[1]....
        /*0084*/ 	.word	0x00000250


	//   ....[2]....
        /*0088*/ 	.word	0x00000400


	//   ....[3]....
        /*008c*/ 	.word	0x00000590


	//----- nvinfo : EIATTR_CRS_STACK_SIZE
	.align		4
.L_218:
        /*0090*/ 	.byte	0x04, 0x1e
        /*0092*/ 	.short	(.L_220 - .L_219)
.L_219:
        /*0094*/ 	.word	0x00000000


	//----- nvinfo : EIATTR_CBANK_PARAM_SIZE
	.align		4
.L_220:
        /*0098*/ 	.byte	0x03, 0x19
        /*009a*/ 	.short	0x0028


	//----- nvinfo : EIATTR_PARAM_CBANK
	.align		4
        /*009c*/ 	.byte	0x04, 0x0a
        /*009e*/ 	.short	(.L_222 - .L_221)
	.align		4
.L_221:
        /*00a0*/ 	.word	index@(.nv.constant0._Z12adjust_levelPiS_Pbiil)
        /*00a4*/ 	.short	0x0380
        /*00a6*/ 	.short	0x0028


	//----- nvinfo : EIATTR_SW_WAR
	.align		4
.L_222:
        /*00a8*/ 	.byte	0x04, 0x36
        /*00aa*/ 	.short	(.L_224 - .L_223)
.L_223:
        /*00ac*/ 	.word	0x00000008
.L_224:


//--------------------- .nv.info._Z9init_maskPbi  --------------------------
	.section	.nv.info._Z9init_maskPbi,"",@"SHT_CUDA_INFO"
	.sectionflags	@""
	.align	4


	//----- nvinfo : EIATTR_CUDA_API_VERSION
	.align		4
        /*0000*/ 	.byte	0x04, 0x37
        /*0002*/ 	.short	(.L_226 - .L_225)
.L_225:
        /*0004*/ 	.word	0x00000082


	//----- nvinfo : EIATTR_KPARAM_INFO
	.align		4
.L_226:
        /*0008*/ 	.byte	0x04, 0x17
        /*000a*/ 	.short	(.L_228 - .L_227)
.L_227:
        /*000c*/ 	.word	0x00000000
        /*0010*/ 	.short	0x0001
        /*0012*/ 	.short	0x0008
        /*0014*/ 	.byte	0x00, 0xf0, 0x11, 0x00


	//----- nvinfo : EIATTR_KPARAM_INFO
	.align		4
.L_228:
        /*0018*/ 	.byte	0x04, 0x17
        /*001a*/ 	.short	(.L_230 - .L_229)
.L_229:
        /*001c*/ 	.word	0x00000000
        /*0020*/ 	.short	0x0000
        /*0022*/ 	.short	0x0000
        /*0024*/ 	.byte	0x00, 0xf5, 0x21, 0x00


	//----- nvinfo : EIATTR_SPARSE_MMA_MASK
	.align		4
.L_230:
        /*0028*/ 	.byte	0x03, 0x50
        /*002a*/ 	.short	0x0000


	//----- nvinfo : EIATTR_MAXREG_COUNT
	.align		4
        /*002c*/ 	.byte	0x03, 0x1b
        /*002e*/ 	.short	0x00ff


	//----- nvinfo : EIATTR_MERCURY_ISA_VERSION
	.align		4
        /*0030*/ 	.byte	0x03, 0x5f
        /*0032*/ 	.short	0x0101


	//----- nvinfo : EIATTR_VRC_CTA_INIT_COUNT
	.align		4
        /*0034*/ 	.byte	0x02, 0x4a
	.zero		1
	.zero		1


	//----- nvinfo : EIATTR_EXIT_INSTR_OFFSETS
	.align		4
        /*0038*/ 	.byte	0x04, 0x1c
        /*003a*/ 	.short	(.L_232 - .L_231)


	//   ....[0]....
.L_231:
        /*003c*/ 	.word	0x00000160


	//   ....[1]....
        /*0040*/ 	.word	0x000001c0


	//----- nvinfo : EIATTR_CBANK_PARAM_SIZE
	.align		4
.L_232:
        /*0044*/ 	.byte	0x03, 0x19
        /*0046*/ 	.short	0x000c


	//----- nvinfo : EIATTR_PARAM_CBANK
	.align		4
        /*0048*/ 	.byte	0x04, 0x0a
        /*004a*/ 	.short	(.L_234 - .L_233)
	.align		4
.L_233:
        /*004c*/ 	.word	index@(.nv.constant0._Z9init_maskPbi)
        /*0050*/ 	.short	0x0380
        /*0052*/ 	.short	0x000c


	//----- nvinfo : EIATTR_SW_WAR
	.align		4
.L_234:
        /*0054*/ 	.byte	0x04, 0x36
        /*0056*/ 	.short	(.L_236 - .L_235)
.L_235:
        /*0058*/ 	.word	0x00000008
.L_236:


//--------------------- .nv.callgraph             --------------------------
	.section	.nv.callgraph,"",@"SHT_CUDA_CALLGRAPH"
	.align	4
	.sectionentsize	8
	.align		4
        /*0000*/ 	.word	0x00000000
	.align		4
        /*0004*/ 	.word	0xffffffff
	.align		4
        /*0008*/ 	.word	index@(_Z10print_hashPmi)
	.align		4
        /*000c*/ 	.word	index@(vprintf)
	.align		4
        /*0010*/ 	.word	index@(_Z8get_hashPbPmPcii)
	.align		4
        /*0014*/ 	.word	index@(vprintf)
	.align		4
        /*0018*/ 	.word	0x00000000
	.align		4
        /*001c*/ 	.word	0xfffffffe
	.align		4
        /*0020*/ 	.word	0x00000000
	.align		4
        /*0024*/ 	.word	0xfffffffd
	.align		4
        /*0028*/ 	.word	0x00000000
	.align		4
        /*002c*/ 	.word	0xfffffffc


//--------------------- .nv.constant4             --------------------------
	.section	.nv.constant4,"a",@progbits
	.align	8
	.align		8
.nv.constant4:
        /*0000*/ 	.dword	_ZN34_INTERNAL_bcff50bb_4_k_cu_367052de4cuda3std3__45__cpo5beginE
	.align		8
        /*0008*/ 	.dword	_ZN34_INTERNAL_bcff50bb_4_k_cu_367052de4cuda3std3__45__cpo3endE
	.align		8
        /*0010*/ 	.dword	_ZN34_INTERNAL_bcff50bb_4_k_cu_367052de4cuda3std3__45__cpo6cbeginE
	.align		8
        /*0018*/ 	.dword	_ZN34_INTERNAL_bcff50bb_4_k_cu_367052de4cuda3std3__45__cpo4cendE
	.align		8
        /*0020*/ 	.dword	_ZN34_INTERNAL_bcff50bb_4_k_cu_367052de4cuda3std3__45__cpo6rbeginE
	.align		8
        /*0028*/ 	.dword	_ZN34_INTERNAL_bcff50bb_4_k_cu_367052de4cuda3std3__45__cpo4rendE
	.align		8
        /*0030*/ 	.dword	_ZN34_INTERNAL_bcff50bb_4_k_cu_367052de4cuda3std3__45__cpo7crbeginE
	.align		8
        /*0038*/ 	.dword	_ZN34_INTERNAL_bcff50bb_4_k_cu_367052de4cuda3std3__45__cpo5crendE
	.align		8
        /*0040*/ 	.dword	_ZN34_INTERNAL_bcff50bb_4_k_cu_367052de4cuda3std3__436_GLOBAL__N__bcff50bb_4_k_cu_367052de6ignoreE
	.align		8
        /*0048*/ 	.dword	_ZN34_INTERNAL_bcff50bb_4_k_cu_367052de4cuda3std3__419piecewise_constructE
	.align		8
        /*0050*/ 	.dword	_ZN34_INTERNAL_bcff50bb_4_k_cu_367052de4cuda3std3__48in_placeE
	.align		8
        /*0058*/ 	.dword	_ZN34_INTERNAL_bcff50bb_4_k_cu_367052de4cuda3std3__420unreachable_sentinelE
	.align		8
        /*0060*/ 	.dword	_ZN34_INTERNAL_bcff50bb_4_k_cu_367052de4cuda3std3__47nulloptE
	.align		8
        /*0068*/ 	.dword	_ZN34_INTERNAL_bcff50bb_4_k_cu_367052de4cuda3std3__48unexpectE
	.align		8
        /*0070*/ 	.dword	_ZN34_INTERNAL_bcff50bb_4_k_cu_367052de4cuda3std6ranges3__45__cpo4swapE
	.align		8
        /*0078*/ 	.dword	_ZN34_INTERNAL_bcff50bb_4_k_cu_367052de4cuda3std6ranges3__45__cpo9iter_moveE
	.align		8
        /*0080*/ 	.dword	_ZN34_INTERNAL_bcff50bb_4_k_cu_367052de4cuda3std6ranges3__45__cpo5beginE
	.align		8
        /*0088*/ 	.dword	_ZN34_INTERNAL_bcff50bb_4_k_cu_367052de4cuda3std6ranges3__45__cpo3endE
	.align		8
        /*0090*/ 	.dword	_ZN34_INTERNAL_bcff50bb_4_k_cu_367052de4cuda3std6ranges3__45__cpo6cbeginE
	.align		8
        /*0098*/ 	.dword	_ZN34_INTERNAL_bcff50bb_4_k_cu_367052de4cuda3std6ranges3__45__cpo4cendE
	.align		8
        /*00a0*/ 	.dword	_ZN34_INTERNAL_bcff50bb_4_k_cu_367052de4cuda3std6ranges3__45__cpo7advanceE
	.align		8
        /*00a8*/ 	.dword	_ZN34_INTERNAL_bcff50bb_4_k_cu_367052de4cuda3std6ranges3__45__cpo9iter_swapE
	.align		8
        /*00b0*/ 	.dword	_ZN34_INTERNAL_bcff50bb_4_k_cu_367052de4cuda3std6ranges3__45__cpo4nextE
	.align		8
        /*00b8*/ 	.dword	_ZN34_INTERNAL_bcff50bb_4_k_cu_367052de4cuda3std6ranges3__45__cpo4prevE
	.align		8
        /*00c0*/ 	.dword	_ZN34_INTERNAL_bcff50bb_4_k_cu_367052de4cuda3std6ranges3__45__cpo4dataE
	.align		8
        /*00c8*/ 	.dword	_ZN34_INTERNAL_bcff50bb_4_k_cu_367052de4cuda3std6ranges3__45__cpo5cdataE
	.align		8
        /*00d0*/ 	.dword	_ZN34_INTERNAL_bcff50bb_4_k_cu_367052de4cuda3std6ranges3__45__cpo4sizeE
	.align		8
        /*00d8*/ 	.dword	_ZN34_INTERNAL_bcff50bb_4_k_cu_367052de4cuda3std6ranges3__45__cpo5ssizeE
	.align		8
        /*00e0*/ 	.dword	_ZN34_INTERNAL_bcff50bb_4_k_cu_367052de4cuda3std6ranges3__45__cpo8distanceE
	.align		8
        /*00e8*/ 	.dword	_ZN34_INTERNAL_bcff50bb_4_k_cu_367052de6thrust24THRUST_300001_SM_1000_NS8cuda_cub3parE
	.align		8
        /*00f0*/ 	.dword	_ZN34_INTERNAL_bcff50bb_4_k_cu_367052de6thrust24THRUST_300001_SM_1000_NS8cuda_cub10par_nosyncE
	.align		8
        /*00f8*/ 	.dword	_ZN34_INTERNAL_bcff50bb_4_k_cu_367052de6thrust24THRUST_300001_SM_1000_NS6system6detail10sequential3seqE
	.align		8
        /*0100*/ 	.dword	_ZN34_INTERNAL_bcff50bb_4_k_cu_367052de6thrust24THRUST_300001_SM_1000_NS12placeholders2_1E
	.align		8
        /*0108*/ 	.dword	_ZN34_INTERNAL_bcff50bb_4_k_cu_367052de6thrust24THRUST_300001_SM_1000_NS12placeholders2_2E
	.align		8
        /*0110*/ 	.dword	_ZN34_INTERNAL_bcff50bb_4_k_cu_367052de6thrust24THRUST_300001_SM_1000_NS12placeholders2_3E
	.align		8
        /*0118*/ 	.dword	_ZN34_INTERNAL_bcff50bb_4_k_cu_367052de6thrust24THRUST_300001_SM_1000_NS12placeholders2_4E
	.align		8
        /*0120*/ 	.dword	_ZN34_INTERNAL_bcff50bb_4_k_cu_367052de6thrust24THRUST_300001_SM_1000_NS12placeholders2_5E
	.align		8
        /*0128*/ 	.dword	_ZN34_INTERNAL_bcff50bb_4_k_cu_367052de6thrust24THRUST_300001_SM_1000_NS12placeholders2_6E
	.align		8
        /*0130*/ 	.dword	_ZN34_INTERNAL_bcff50bb_4_k_cu_367052de6thrust24THRUST_300001_SM_1000_NS12placeholders2_7E
	.align		8
        /*0138*/ 	.dword	_ZN34_INTERNAL_bcff50bb_4_k_cu_367052de6thrust24THRUST_300001_SM_1000_NS12placeholders2_8E
	.align		8
        /*0140*/ 	.dword	_ZN34_INTERNAL_bcff50bb_4_k_cu_367052de6thrust24THRUST_300001_SM_1000_NS12placeholders2_9E
	.align		8
        /*0148*/ 	.dword	_ZN34_INTERNAL_bcff50bb_4_k_cu_367052de6thrust24THRUST_300001_SM_1000_NS12placeholders3_10E
	.align		8
        /*0150*/ 	.dword	_ZN34_INTERNAL_bcff50bb_4_k_cu_367052de6thrust24THRUST_300001_SM_1000_NS3seqE
	.align		8
        /*0158*/ 	.dword	$str
	.align		8
        /*0160*/ 	.dword	$str$1
	.align		8
        /*0168*/ 	.dword	vprintf


//--------------------- .text._ZN3cub18CUB_300001_SM_10006detail11EmptyKernelIvEEvv --------------------------
	.section	.text._ZN3cub18CUB_300001_SM_10006detail11EmptyKernelIvEEvv,"ax",@progbits
	.align	128
        .global         _ZN3cub18CUB_300001_SM_10006detail11EmptyKernelIvEEvv
        .type           _ZN3cub18CUB_300001_SM_10006detail11EmptyKernelIvEEvv,@function
        .size           _ZN3cub18CUB_300001_SM_10006detail11EmptyKernelIvEEvv,(.L_x_71 - _ZN3cub18CUB_300001_SM_10006detail11EmptyKernelIvEEvv)
        .other          _ZN3cub18CUB_300001_SM_10006detail11EmptyKernelIvEEvv,@"STO_CUDA_ENTRY STV_DEFAULT"
_ZN3cub18CUB_300001_SM_10006detail11EmptyKernelIvEEvv:
.text._ZN3cub18CUB_300001_SM_10006detail11EmptyKernelIvEEvv:
[----:B------:R-:W-:Y:S01]  /*0000*/  LDC R1, c[0x0][0x37c] ;  /* 0x0000df00ff017b82 */ /* 0x000fe20000000800 */
[----:B------:R-:W-:Y:S05]  /*0010*/  EXIT ;  /* 0x000000000000794d */ /* 0x000fea0003800000 */
.L_x_0:
[----:B------:R-:W-:-:S00]  /*0020*/  BRA `(.L_x_0) ;  /* 0xfffffffc00fc7947 */ /* 0x000fc0000383ffff */
[----:B------:R-:W-:-:S00]  /*0030*/  NOP ;  /* 0x0000000000007918 */ /* 0x000fc00000000000 */
        /* <DEDUP_REMOVED lines=12> */
.L_x_71:


//--------------------- .text._Z10print_hashPmi   --------------------------
	.section	.text._Z10print_hashPmi,"ax",@progbits
	.align	128
        .global         _Z10print_hashPmi
        .type           _Z10print_hashPmi,@function
        .size           _Z10print_hashPmi,(.L_x_72 - _Z10print_hashPmi)
        .other          _Z10print_hashPmi,@"STO_CUDA_ENTRY STV_DEFAULT"
_Z10print_hashPmi:
.text._Z10print_hashPmi:
[----:B------:R-:W0:Y:S08]  /*0000*/  LDC R1, c[0x0][0x37c] ;  /* 0x0000df00ff017b82 */ /* 0x000e300000000800 */
[----:B------:R-:W-:Y:S01]  /*0010*/  S2UR UR4, SR_CTAID.Z ;  /* 0x00000000000479c3 */ /* 0x000fe20000002700 */
[----:B------:R-:W1:Y:S01]  /*0020*/  S2R R0, SR_TID.Z ;  /* 0x0000000000007919 */ /* 0x000e620000002300 */
[----:B------:R-:W2:Y:S01]  /*0030*/  LDCU UR10, c[0x0][0x2fc] ;  /* 0x00005f80ff0a77ac */ /* 0x000ea20008000800 */
[----:B0-----:R-:W-:Y:S01]  /*0040*/  VIADD R1, R1, 0xfffffff0 ;  /* 0xfffffff001017836 */ /* 0x001fe20000000000 */
[----:B------:R-:W0:Y:S01]  /*0050*/  S2R R3, SR_TID.Y ;  /* 0x0000000000037919 */ /* 0x000e220000002200 */
[----:B------:R-:W3:Y:S03]  /*0060*/  LDCU UR5, c[0x0][0x370] ;  /* 0x00006e00ff0577ac */ /* 0x000ee60008000800 */
[----:B------:R-:W4:Y:S01]  /*0070*/  S2UR UR7, SR_CTAID.Y ;  /* 0x00000000000779c3 */ /* 0x000f220000002600 */
[----:B------:R-:W5:Y:S01]  /*0080*/  S2R R5, SR_TID.X ;  /* 0x0000000000057919 */ /* 0x000f620000002100 */
[----:B------:R-:W4:Y:S01]  /*0090*/  LDCU UR6, c[0x0][0x374] ;  /* 0x00006e80ff0677ac */ /* 0x000f220008000800 */
[----:B------:R-:W5:Y:S05]  /*00a0*/  LDCU UR11, c[0x0][0x360] ;  /* 0x00006c00ff0b77ac */ /* 0x000f6a0008000800 */
[----:B------:R-:W3:Y:S01]  /*00b0*/  S2UR UR8, SR_CTAID.X ;  /* 0x00000000000879c3 */ /* 0x000ee20000002500 */
[----:B------:R-:W0:Y:S01]  /*00c0*/  LDCU UR12, c[0x0][0x364] ;  /* 0x00006c80ff0c77ac */ /* 0x000e220008000800 */
[----:B------:R-:W2:Y:S06]  /*00d0*/  LDCU UR9, c[0x0][0x388] ;  /* 0x00007100ff0977ac */ /* 0x000eac0008000800 */
[----:B------:R-:W1:Y:S01]  /*00e0*/  LDC R7, c[0x0][0x368] ;  /* 0x0000da00ff077b82 */ /* 0x000e620000000800 */
[----:B----4-:R-:W-:Y:S01]  /*00f0*/  UIMAD UR4, UR4, UR6, UR7 ;  /* 0x00000006040472a4 */ /* 0x010fe2000f8e0207 */
[----:B------:R-:W4:Y:S03]  /*0100*/  LDCU UR6, c[0x0][0x2f8] ;  /* 0x00005f00ff0677ac */ /* 0x000f260008000800 */
[----:B---3--:R-:W-:-:S02]  /*0110*/  UIMAD UR4, UR4, UR5, UR8 ;  /* 0x00000005040472a4 */ /* 0x008fc4000f8e0208 */
[----:B--2---:R-:W-:-:S04]  /*0120*/  UIADD3 UR5, UPT, UPT, UR9, -0x1, URZ ;  /* 0xffffffff09057890 */ /* 0x004fc8000fffe0ff */
[----:B------:R-:W-:Y:S01]  /*0130*/  UIMAD UR5, UR5, UR9, URZ ;  /* 0x00000009050572a4 */ /* 0x000fe2000f8e02ff */
[----:B-1----:R-:W-:-:S03]  /*0140*/  IMAD R0, R7, UR4, R0 ;  /* 0x0000000407007c24 */ /* 0x002fc6000f8e0200 */
[----:B------:R-:W-:Y:S01]  /*0150*/  USHF.L.U32 UR5, UR5, 0x2, URZ ;  /* 0x0000000205057899 */ /* 0x000fe200080006ff */
[----:B0-----:R-:W-:Y:S01]  /*0160*/  IMAD R0, R0, UR12, R3 ;  /* 0x0000000c00007c24 */ /* 0x001fe2000f8e0203 */
[----:B----4-:R-:W-:-:S03]  /*0170*/  IADD3 R6, P1, PT, R1, UR6, RZ ;  /* 0x0000000601067c10 */ /* 0x010fc6000ff3e0ff */
[----:B-----5:R-:W-:Y:S02]  /*0180*/  IMAD R0, R0, UR11, R5 ;  /* 0x0000000b00007c24 */ /* 0x020fe4000f8e0205 */
[----:B------:R-:W-:-:S03]  /*0190*/  IMAD.X R7, RZ, RZ, UR10, P1 ;  /* 0x0000000aff077e24 */ /* 0x000fc600088e06ff */
[----:B------:R-:W-:-:S13]  /*01a0*/  ISETP.GE.AND P0, PT, R0, UR5, PT ;  /* 0x0000000500007c0c */ /* 0x000fda000bf06270 */
[----:B------:R-:W-:Y:S05]  /*01b0*/  @P0 EXIT ;  /* 0x000000000000094d */ /* 0x000fea0003800000 */
[----:B------:R-:W0:Y:S01]  /*01c0*/  LDC.64 R2, c[0x0][0x380] ;  /* 0x0000e000ff027b82 */ /* 0x000e220000000a00 */
[----:B------:R-:W1:Y:S01]  /*01d0*/  LDCU.64 UR4, c[0x0][0x358] ;  /* 0x00006b00ff0477ac */ /* 0x000e620008000a00 */
[----:B0-----:R-:W-:-:S06]  /*01e0*/  IMAD.WIDE R2, R0, 0x40, R2 ;  /* 0x0000004000027825 */ /* 0x001fcc00078e0202 */
[----:B-1----:R-:W2:Y:S01]  /*01f0*/  LDG.E.64 R2, desc[UR4][R2.64] ;  /* 0x0000000402027981 */ /* 0x002ea2000c1e1b00 */
[----:B------:R-:W-:Y:S01]  /*0200*/  MOV R8, 0x168 ;  /* 0x0000016800087802 */ /* 0x000fe20000000f00 */
[----:B------:R-:W0:Y:S02]  /*0210*/  LDCU.64 UR4, c[0x4][0x160] ;  /* 0x01002c00ff0477ac */ /* 0x000e240008000a00 */
[----:B------:R1:W-:Y:S03]  /*0220*/  STL [R1+0x8], R0 ;  /* 0x0000080001007387 */ /* 0x0003e60000100800 */
[----:B------:R-:W3:Y:S01]  /*0230*/  LDC.64 R8, c[0x4][R8] ;  /* 0x0100000008087b82 */ /* 0x000ee20000000a00 */
[----:B0-----:R-:W-:Y:S02]  /*0240*/  MOV R4, UR4 ;  /* 0x0000000400047c02 */ /* 0x001fe40008000f00 */
[----:B------:R-:W-:Y:S01]  /*0250*/  MOV R5, UR5 ;  /* 0x0000000500057c02 */ /* 0x000fe20008000f00 */
[----:B--23--:R1:W-:Y:S06]  /*0260*/  STL.64 [R1], R2 ;  /* 0x0000000201007387 */ /* 0x00c3ec0000100a00 */
[----:B------:R-:W-:-:S07]  /*0270*/  LEPC R20, `(.L_x_1) ;  /* 0x000000001014794e */ /* 0x000fce0000000000 */
[----:B-1----:R-:W-:Y:S05]  /*0280*/  CALL.ABS.NOINC R8 ;  /* 0x0000000008007343 */ /* 0x002fea0003c00000 */
.L_x_1:
[----:B------:R-:W-:Y:S05]  /*0290*/  EXIT ;  /* 0x000000000000794d */ /* 0x000fea0003800000 */
.L_x_2:
        /* <DEDUP_REMOVED lines=14> */
.L_x_72:


//--------------------- .text._Z8get_hashPbPmPcii --------------------------
	.section	.text._Z8get_hashPbPmPcii,"ax",@progbits
	.align	128
        .global         _Z8get_hashPbPmPcii
        .type           _Z8get_hashPbPmPcii,@function
        .size           _Z8get_hashPbPmPcii,(.L_x_73 - _Z8get_hashPbPmPcii)
        .other          _Z8get_hashPbPmPcii,@"STO_CUDA_ENTRY STV_DEFAULT"
_Z8get_hashPbPmPcii:
.text._Z8get_hashPbPmPcii:
        /* <DEDUP_REMOVED lines=28> */
[----:B------:R-:W0:Y:S01]  /*01c0*/  LDCU.64 UR4, c[0x0][0x380] ;  /* 0x00007000ff0477ac */ /* 0x000e220008000a00 */
[----:B------:R-:W1:Y:S01]  /*01d0*/  LDCU.64 UR36, c[0x0][0x358] ;  /* 0x00006b00ff2477ac */ /* 0x000e620008000a00 */
[----:B0-----:R-:W-:-:S04]  /*01e0*/  IADD3 R2, P0, PT, R19, UR4, RZ ;  /* 0x0000000413027c10 */ /* 0x001fc8000ff1e0ff */
[----:B------:R-:W-:-:S05]  /*01f0*/  LEA.HI.X.SX32 R3, R19, UR5, 0x1, P0 ;  /* 0x0000000513037c11 */ /* 0x000fca00080f0eff */
[----:B-1----:R-:W2:Y:S02]  /*0200*/  LDG.E.U8 R2, desc[UR36][R2.64] ;  /* 0x0000002402027981 */ /* 0x002ea4000c1e1100 */
[----:B--2---:R-:W-:-:S13]  /*0210*/  ISETP.NE.AND P0, PT, R2, 0x1, PT ;  /* 0x000000010200780c */ /* 0x004fda0003f05270 */
[----:B------:R-:W-:Y:S05]  /*0220*/  @P0 EXIT ;  /* 0x000000000000094d */ /* 0x000fea0003800000 */
[----:B------:R-:W-:Y:S01]  /*0230*/  HFMA2 R0, -RZ, RZ, 0, 5.9604644775390625e-08 ;  /* 0x00000001ff007431 */ /* 0x000fe200000001ff */
[----:B------:R-:W-:Y:S01]  /*0240*/  BSSY.RECONVERGENT B0, `(.L_x_3) ;  /* 0x000000d000007945 */ /* 0x000fe20003800200 */
[----:B------:R-:W-:Y:S02]  /*0250*/  IMAD.MOV.U32 R22, RZ, RZ, RZ ;  /* 0x000000ffff167224 */ /* 0x000fe400078e00ff */
[----:B------:R-:W-:-:S07]  /*0260*/  IMAD.MOV.U32 R2, RZ, RZ, R19 ;  /* 0x000000ffff027224 */ /* 0x000fce00078e0013 */
.L_x_4:
[C---:B------:R-:W-:Y:S01]  /*0270*/  VIADD R4, R2.reuse, 0x9 ;  /* 0x0000000902047836 */ /* 0x040fe20000000000 */
[----:B------:R-:W-:Y:S01]  /*0280*/  MOV R24, R0 ;  /* 0x0000000000187202 */ /* 0x000fe20000000f00 */
[----:B------:R-:W-:-:S03]  /*0290*/  IMAD.HI R3, R2, 0x66666667, RZ ;  /* 0x6666666702037827 */ /* 0x000fc600078e02ff */
[----:B------:R-:W-:Y:S01]  /*02a0*/  ISETP.GT.U32.AND P0, PT, R4, 0x12, PT ;  /* 0x000000120400780c */ /* 0x000fe20003f04070 */
[----:B------:R-:W-:Y:S01]  /*02b0*/  IMAD.MOV.U32 R23, RZ, RZ, R22 ;  /* 0x000000ffff177224 */ /* 0x000fe200078e0016 */
[----:B------:R-:W-:Y:S01]  /*02c0*/  SHF.R.U32.HI R2, RZ, 0x1f, R3 ;  /* 0x0000001fff027819 */ /* 0x000fe20000011603 */
[----:B------:R-:W-:Y:S02]  /*02d0*/  VIADD R22, R22, 0x1 ;  /* 0x0000000116167836 */ /* 0x000fe40000000000 */
[----:B------:R-:W-:Y:S01]  /*02e0*/  VIADD R0, R0, 0x1 ;  /* 0x0000000100007836 */ /* 0x000fe20000000000 */
[----:B------:R-:W-:-:S07]  /*02f0*/  LEA.HI.SX32 R2, R3, R2, 0x1e ;  /* 0x0000000203027211 */ /* 0x000fce00078ff2ff */
[----:B------:R-:W-:Y:S05]  /*0300*/  @P0 BRA `(.L_x_4) ;  /* 0xfffffffc00d80947 */ /* 0x000fea000383ffff */
[----:B------:R-:W-:Y:S05]  /*0310*/  BSYNC.RECONVERGENT B0 ;  /* 0x0000000000007941 */ /* 0x000fea0003800200 */
.L_x_3:
[----:B------:R-:W0:Y:S01]  /*0320*/  LDCU UR4, c[0x0][0x39c] ;  /* 0x00007380ff0477ac */ /* 0x000e220008000800 */
[----:B------:R-:W1:Y:S01]  /*0330*/  LDCU.64 UR6, c[0x0][0x390] ;  /* 0x00007200ff0677ac */ /* 0x000e620008000a00 */
[----:B0-----:R-:W-:-:S06]  /*0340*/  UIADD3 UR4, UPT, UPT, UR4, 0x1, URZ ;  /* 0x0000000104047890 */ /* 0x001fcc000fffe0ff */
[----:B------:R-:W-:-:S03]  /*0350*/  IMAD.WIDE R2, R19, UR4, RZ ;  /* 0x0000000413027c25 */ /* 0x000fc6000f8e02ff */
[----:B-1----:R-:W-:Y:S02]  /*0360*/  IADD3 R16, P0, PT, R2, UR6, RZ ;  /* 0x0000000602107c10 */ /* 0x002fe4000ff1e0ff */
[----:B------:R-:W0:Y:S02]  /*0370*/  LDCU.64 UR4, c[0x4][0x158] ;  /* 0x01002b00ff0477ac */ /* 0x000e240008000a00 */
[----:B------:R-:W-:-:S05]  /*0380*/  IADD3.X R17, PT, PT, R3, UR7, RZ, P0, !PT ;  /* 0x0000000703117c10 */ /* 0x000fca00087fe4ff */
[----:B------:R-:W2:Y:S01]  /*0390*/  LDG.E.S8 R18, desc[UR36][R16.64] ;  /* 0x0000002410127981 */ /* 0x000ea2000c1e1300 */
[----:B------:R-:W-:-:S06]  /*03a0*/  MOV R2, 0x168 ;  /* 0x0000016800027802 */ /* 0x000fcc0000000f00 */
[----:B------:R-:W1:Y:S01]  /*03b0*/  LDC.64 R2, c[0x4][R2] ;  /* 0x0100000002027b82 */ /* 0x000e620000000a00 */
[----:B0-----:R-:W-:Y:S01]  /*03c0*/  IMAD.U32 R4, RZ, RZ, UR4 ;  /* 0x00000004ff047e24 */ /* 0x001fe2000f8e00ff */
[----:B------:R-:W-:Y:S01]  /*03d0*/  MOV R5, UR5 ;  /* 0x0000000500057c02 */ /* 0x000fe20008000f00 */
[----:B-12---:R0:W-:Y:S06]  /*03e0*/  STL.64 [R1], R18 ;  /* 0x0000001201007387 */ /* 0x0061ec0000100a00 */
[----:B------:R-:W-:-:S07]  /*03f0*/  LEPC R20, `(.L_x_5) ;  /* 0x000000001014794e */ /* 0x000fce0000000000 */
[----:B0-----:R-:W-:Y:S05]  /*0400*/  CALL.ABS.NOINC R2 ;  /* 0x0000000002007343 */ /* 0x001fea0003c00000 */
.L_x_5:
[----:B------:R-:W-:Y:S01]  /*0410*/  ISETP.GE.U32.AND P0, PT, R23, 0xf, PT ;  /* 0x0000000f1700780c */ /* 0x000fe20003f06070 */
[----:B------:R-:W-:Y:S01]  /*0420*/  BSSY.RECONVERGENT B0, `(.L_x_6) ;  /* 0x00000bd000007945 */ /* 0x000fe20003800200 */
[----:B------:R-:W-:Y:S01]  /*0430*/  IMAD.SHL.U32 R19, R19, 0x2, RZ ;  /* 0x0000000213137824 */ /* 0x000fe200078e00ff */
[----:B------:R-:W-:Y:S01]  /*0440*/  CS2R R20, SRZ ;  /* 0x0000000000147805 */ /* 0x000fe2000001ff00 */
[----:B------:R-:W-:Y:S02]  /*0450*/  IMAD.MOV.U32 R15, RZ, RZ, RZ ;  /* 0x000000ffff0f7224 */ /* 0x000fe400078e00ff */
[----:B------:R-:W-:-:S07]  /*0460*/  IMAD.MOV.U32 R18, RZ, RZ, RZ ;  /* 0x000000ffff127224 */ /* 0x000fce00078e00ff */
[----:B------:R-:W-:Y:S05]  /*0470*/  @!P0 BRA `(.L_x_7) ;  /* 0x0000000800dc8947 */ /* 0x000fea0003800000 */
[----:B------:R-:W-:Y:S01]  /*0480*/  ISETP.GE.U32.AND P0, PT, R23, 0x1f, PT ;  /* 0x0000001f1700780c */ /* 0x000fe20003f06070 */
[----:B------:R-:W-:Y:S01]  /*0490*/  BSSY.RECONVERGENT B1, `(.L_x_8) ;  /* 0x000007c000017945 */ /* 0x000fe20003800200 */
[----:B------:R-:W-:Y:S01]  /*04a0*/  SHF.R.U32.HI R0, RZ, 0x4, R22 ;  /* 0x00000004ff007819 */ /* 0x000fe20000011616 */
[----:B------:R-:W-:Y:S01]  /*04b0*/  HFMA2 R18, -RZ, RZ, 0, 0 ;  /* 0x00000000ff127431 */ /* 0x000fe200000001ff */
[----:B------:R-:W-:Y:S01]  /*04c0*/  CS2R R20, SRZ ;  /* 0x0000000000147805 */ /* 0x000fe2000001ff00 */
[----:B------:R-:W-:Y:S01]  /*04d0*/  IMAD.MOV.U32 R15, RZ, RZ, RZ ;  /* 0x000000ffff0f7224 */ /* 0x000fe200078e00ff */
[----:B------:R-:W-:Y:S02]  /*04e0*/  CS2R R2, SRZ ;  /* 0x0000000000027805 */ /* 0x000fe4000001ff00 */
[----:B------:R-:W-:-:S05]  /*04f0*/  VIMNMX.U32 R0, PT, PT, R0, 0x1, !PT ;  /* 0x0000000100007848 */ /* 0x000fca0007fe0000 */
[----:B------:R-:W-:Y:S05]  /*0500*/  @!P0 BRA `(.L_x_9) ;  /* 0x0000000400d08947 */ /* 0x000fea0003800000 */
[----:B------:R-:W-:Y:S01]  /*0510*/  SHF.R.U32.HI R24, RZ, 0x4, R24 ;  /* 0x00000004ff187819 */ /* 0x000fe20000011618 */
[----:B------:R-:W-:Y:S01]  /*0520*/  BSSY.RECONVERGENT B2, `(.L_x_10) ;  /* 0x000006f000027945 */ /* 0x000fe20003800200 */
[----:B------:R-:W-:Y:S01]  /*0530*/  IADD3 R2, P0, PT, R16, 0x10, RZ ;  /* 0x0000001010027810 */ /* 0x000fe20007f1e0ff */
[----:B------:R-:W-:Y:S01]  /*0540*/  IMAD.MOV.U32 R20, RZ, RZ, RZ ;  /* 0x000000ffff147224 */ /* 0x000fe200078e00ff */
[----:B------:R-:W-:Y:S01]  /*0550*/  VIMNMX.U32 R24, PT, PT, R24, 0x1, !PT ;  /* 0x0000000118187848 */ /* 0x000fe20007fe0000 */
[----:B------:R-:W-:Y:S01]  /*0560*/  IMAD.MOV.U32 R18, RZ, RZ, RZ ;  /* 0x000000ffff127224 */ /* 0x000fe200078e00ff */
[----:B------:R-:W-:Y:S02]  /*0570*/  IADD3.X R3, PT, PT, RZ, R17, RZ, P0, !PT ;  /* 0x00000011ff037210 */ /* 0x000fe400007fe4ff */
[----:B------:R-:W-:-:S05]  /*0580*/  LOP3.LUT R24, R24, 0xffffffe, RZ, 0xc0, !PT ;  /* 0x0ffffffe18187812 */ /* 0x000fca00078ec0ff */
[----:B------:R-:W-:-:S07]  /*0590*/  IMAD.MOV R14, RZ, RZ, -R24 ;  /* 0x000000ffff0e7224 */ /* 0x000fce00078e0a18 */
.L_x_11:
[----:B------:R-:W2:Y:S04]  /*05a0*/  LDG.E.64 R10, desc[UR36][R2.64+-0x10] ;  /* 0xfffff024020a7981 */ /* 0x000ea8000c1e1b00 */
[----:B------:R-:W3:Y:S04]  /*05b0*/  LDG.E.64 R4, desc[UR36][R2.64+-0x8] ;  /* 0xfffff82402047981 */ /* 0x000ee8000c1e1b00 */
[----:B------:R-:W4:Y:S04]  /*05c0*/  LDG.E.64 R6, desc[UR36][R2.64] ;  /* 0x0000002402067981 */ /* 0x000f28000c1e1b00 */
[----:B------:R0:W5:Y:S01]  /*05d0*/  LDG.E.64 R8, desc[UR36][R2.64+0x8] ;  /* 0x0000082402087981 */ /* 0x000162000c1e1b00 */
[----:B------:R-:W-:-:S02]  /*05e0*/  IADD3 R14, PT, PT, R14, 0x2, RZ ;  /* 0x000000020e0e7810 */ /* 0x000fc40007ffe0ff */
[----:B0-----:R-:W-:-:S05]  /*05f0*/  IADD3 R2, P1, PT, R2, 0x20, RZ ;  /* 0x0000002002027810 */ /* 0x001fca0007f3e0ff */
[----:B------:R-:W-:Y:S02]  /*0600*/  IMAD.X R3, RZ, RZ, R3, P1 ;  /* 0x000000ffff037224 */ /* 0x000fe400008e0603 */
[----:B--2---:R-:W-:Y:S02]  /*0610*/  IMAD R23, R11, 0x114253d5, RZ ;  /* 0x114253d50b177824 */ /* 0x004fe400078e02ff */
[----:B------:R-:W-:-:S04]  /*0620*/  IMAD.WIDE.U32 R12, R10, 0x114253d5, RZ ;  /* 0x114253d50a0c7825 */ /* 0x000fc800078e00ff */
[C---:B------:R-:W-:Y:S02]  /*0630*/  IMAD R23, R10.reuse, -0x783c846f, R23 ;  /* 0x87c37b910a177824 */ /* 0x040fe400078e0217 */
[----:B------:R-:W-:Y:S02]  /*0640*/  IMAD.U32 R11, R11, -0x80000000, RZ ;  /* 0x800000000b0b7824 */ /* 0x000fe400078e00ff */
[----:B------:R-:W-:Y:S02]  /*0650*/  IMAD.IADD R13, R13, 0x1, R23 ;  /* 0x000000010d0d7824 */ /* 0x000fe400078e0217 */
[C---:B------:R-:W-:Y:S02]  /*0660*/  IMAD R23, R10.reuse, -0x775ed616, R11 ;  /* 0x88a129ea0a177824 */ /* 0x040fe400078e020b */
[----:B------:R-:W-:Y:S01]  /*0670*/  IMAD.WIDE.U32 R10, R10, -0x80000000, RZ ;  /* 0x800000000a0a7825 */ /* 0x000fe200078e00ff */
[----:B------:R-:W-:-:S03]  /*0680*/  SHF.R.U32.HI R13, RZ, 0x1, R13 ;  /* 0x00000001ff0d7819 */ /* 0x000fc6000001160d */
[----:B---3--:R-:W-:Y:S01]  /*0690*/  IMAD R25, R5, 0x2745937f, RZ ;  /* 0x2745937f05197824 */ /* 0x008fe200078e02ff */
[----:B------:R-:W-:Y:S01]  /*06a0*/  IADD3 R5, PT, PT, R11, R23, RZ ;  /* 0x000000170b057210 */ /* 0x000fe20007ffe0ff */
[C---:B------:R-:W-:Y:S01]  /*06b0*/  IMAD R23, R4.reuse, 0x4e8b26fe, RZ ;  /* 0x4e8b26fe04177824 */ /* 0x040fe200078e02ff */
[----:B------:R-:W-:Y:S01]  /*06c0*/  LOP3.LUT R12, R13, R10, RZ, 0xfc, !PT ;  /* 0x0000000a0d0c7212 */ /* 0x000fe200078efcff */
[----:B------:R-:W-:-:S04]  /*06d0*/  IMAD.WIDE.U32 R10, R4, 0x2745937f, RZ ;  /* 0x2745937f040a7825 */ /* 0x000fc800078e00ff */
[----:B------:R-:W-:Y:S02]  /*06e0*/  IMAD R25, R4, 0x4cf5ad43, R25 ;  /* 0x4cf5ad4304197824 */ /* 0x000fe400078e0219 */
[----:B------:R-:W-:Y:S02]  /*06f0*/  IMAD R13, R5, 0x2745937f, RZ ;  /* 0x2745937f050d7824 */ /* 0x000fe400078e02ff */
[----:B------:R-:W-:Y:S02]  /*0700*/  IMAD.IADD R5, R11, 0x1, R25 ;  /* 0x000000010b057824 */ /* 0x000fe400078e0219 */
[C---:B------:R-:W-:Y:S02]  /*0710*/  IMAD R11, R12.reuse, 0x4cf5ad43, R13 ;  /* 0x4cf5ad430c0b7824 */ /* 0x040fe400078e020d */
[----:B------:R-:W-:Y:S01]  /*0720*/  IMAD.WIDE.U32 R12, R12, 0x2745937f, RZ ;  /* 0x2745937f0c0c7825 */ /* 0x000fe200078e00ff */
[----:B------:R-:W-:-:S03]  /*0730*/  SHF.R.U32.HI R4, RZ, 0x1f, R5 ;  /* 0x0000001fff047819 */ /* 0x000fc60000011605 */
[----:B------:R-:W-:Y:S01]  /*0740*/  IMAD.IADD R24, R13, 0x1, R11 ;  /* 0x000000010d187824 */ /* 0x000fe200078e020b */
[----:B------:R-:W-:Y:S01]  /*0750*/  LOP3.LUT R4, R4, R23, RZ, 0xfc, !PT ;  /* 0x0000001704047212 */ /* 0x000fe200078efcff */
[C---:B----4-:R-:W-:Y:S01]  /*0760*/  IMAD R23, R7.reuse, 0x114253d5, RZ ;  /* 0x114253d507177824 */ /* 0x050fe200078e02ff */
[----:B------:R-:W-:Y:S01]  /*0770*/  LOP3.LUT R12, R12, R21, RZ, 0x3c, !PT ;  /* 0x000000150c0c7212 */ /* 0x000fe200078e3cff */
[----:B------:R-:W-:Y:S01]  /*0780*/  IMAD.U32 R7, R7, -0x80000000, RZ ;  /* 0x8000000007077824 */ /* 0x000fe200078e00ff */
[----:B------:R-:W-:Y:S01]  /*0790*/  SHF.R.U64 R21, R10, 0x1f, R5 ;  /* 0x0000001f0a157819 */ /* 0x000fe20000001205 */
[----:B------:R-:W-:Y:S01]  /*07a0*/  IMAD.WIDE.U32 R10, R6, 0x114253d5, RZ ;  /* 0x114253d5060a7825 */ /* 0x000fe200078e00ff */
[----:B------:R-:W-:-:S03]  /*07b0*/  LOP3.LUT R13, R24, R15, RZ, 0x3c, !PT ;  /* 0x0000000f180d7212 */ /* 0x000fc600078e3cff */
[----:B------:R-:W-:Y:S01]  /*07c0*/  IMAD R10, R4, 0x114253d5, RZ ;  /* 0x114253d5040a7824 */ /* 0x000fe200078e02ff */
[----:B------:R-:W-:Y:S01]  /*07d0*/  SHF.L.W.U32.HI R15, R12, 0x1b, R13 ;  /* 0x0000001b0c0f7819 */ /* 0x000fe20000010e0d */
[----:B------:R-:W-:Y:S01]  /*07e0*/  IMAD R23, R6, -0x783c846f, R23 ;  /* 0x87c37b9106177824 */ /* 0x000fe200078e0217 */
[----:B------:R-:W-:Y:S01]  /*07f0*/  SHF.L.W.U32.HI R13, R13, 0x1b, R12 ;  /* 0x0000001b0d0d7819 */ /* 0x000fe20000010e0c */
[----:B------:R-:W-:-:S03]  /*0800*/  IMAD.WIDE.U32 R4, R21, 0x114253d5, RZ ;  /* 0x114253d515047825 */ /* 0x000fc600078e00ff */
[-C--:B------:R-:W-:Y:S01]  /*0810*/  IADD3 R13, P0, PT, R13, R20.reuse, RZ ;  /* 0x000000140d0d7210 */ /* 0x080fe20007f1e0ff */
[----:B------:R-:W-:Y:S01]  /*0820*/  IMAD R21, R21, -0x783c846f, R10 ;  /* 0x87c37b9115157824 */ /* 0x000fe200078e020a */
[----:B------:R-:W-:Y:S01]  /*0830*/  IADD3 R11, PT, PT, R11, R23, RZ ;  /* 0x000000170b0b7210 */ /* 0x000fe20007ffe0ff */
[----:B-----5:R-:W-:Y:S01]  /*0840*/  IMAD R25, R8, 0x4e8b26fe, RZ ;  /* 0x4e8b26fe08197824 */ /* 0x020fe200078e02ff */
[----:B------:R-:W-:Y:S01]  /*0850*/  LOP3.LUT R10, R4, R20, RZ, 0x3c, !PT ;  /* 0x00000014040a7212 */ /* 0x000fe200078e3cff */
[----:B------:R-:W-:Y:S01]  /*0860*/  IMAD.IADD R21, R5, 0x1, R21 ;  /* 0x0000000105157824 */ /* 0x000fe200078e0215 */
[----:B------:R-:W-:Y:S01]  /*0870*/  SHF.R.U32.HI R11, RZ, 0x1, R11 ;  /* 0x00000001ff0b7819 */ /* 0x000fe2000001160b */
[C---:B------:R-:W-:Y:S01]  /*0880*/  IMAD R5, R6.reuse, -0x775ed616, R7 ;  /* 0x88a129ea06057824 */ /* 0x040fe200078e0207 */
[----:B------:R-:W-:Y:S01]  /*0890*/  MOV R4, 0x52dce729 ;  /* 0x52dce72900047802 */ /* 0x000fe20000000f00 */
[----:B------:R-:W-:Y:S01]  /*08a0*/  IMAD.WIDE.U32 R6, R6, -0x80000000, RZ ;  /* 0x8000000006067825 */ /* 0x000fe200078e00ff */
[----:B------:R-:W-:-:S03]  /*08b0*/  LOP3.LUT R21, R21, R18, RZ, 0x3c, !PT ;  /* 0x0000001215157212 */ /* 0x000fc600078e3cff */
[----:B------:R-:W-:Y:S01]  /*08c0*/  IMAD.X R20, R15, 0x1, R18, P0 ;  /* 0x000000010f147824 */ /* 0x000fe200000e0612 */
[----:B------:R-:W-:Y:S01]  /*08d0*/  LOP3.LUT R11, R11, R6, RZ, 0xfc, !PT ;  /* 0x000000060b0b7212 */ /* 0x000fe200078efcff */
[----:B------:R-:W-:Y:S02]  /*08e0*/  IMAD R15, R9, 0x2745937f, RZ ;  /* 0x2745937f090f7824 */ /* 0x000fe400078e02ff */
[----:B------:R-:W-:Y:S02]  /*08f0*/  IMAD.IADD R9, R7, 0x1, R5 ;  /* 0x0000000107097824 */ /* 0x000fe400078e0205 */
[----:B------:R-:W-:-:S04]  /*0900*/  IMAD.WIDE.U32 R6, R8, 0x2745937f, RZ ;  /* 0x2745937f08067825 */ /* 0x000fc800078e00ff */
[----:B------:R-:W-:Y:S01]  /*0910*/  IMAD R23, R8, 0x4cf5ad43, R15 ;  /* 0x4cf5ad4308177824 */ /* 0x000fe200078e020f */
[----:B------:R-:W-:Y:S01]  /*0920*/  SHF.L.W.U32.HI R15, R10, 0x1f, R21 ;  /* 0x0000001f0a0f7819 */ /* 0x000fe20000010e15 */
[----:B------:R-:W-:Y:S01]  /*0930*/  IMAD R12, R9, 0x2745937f, RZ ;  /* 0x2745937f090c7824 */ /* 0x000fe200078e02ff */
[----:B------:R-:W-:Y:S01]  /*0940*/  SHF.L.W.U32.HI R9, R21, 0x1f, R10 ;  /* 0x0000001f15097819 */ /* 0x000fe20000010e0a */
[----:B------:R-:W-:Y:S02]  /*0950*/  IMAD.MOV.U32 R5, RZ, RZ, 0x0 ;  /* 0x00000000ff057424 */ /* 0x000fe400078e00ff */
[----:B------:R-:W-:Y:S02]  /*0960*/  IMAD.IADD R7, R7, 0x1, R23 ;  /* 0x0000000107077824 */ /* 0x000fe400078e0217 */
[C---:B------:R-:W-:Y:S02]  /*0970*/  IMAD R23, R11.reuse, 0x4cf5ad43, R12 ;  /* 0x4cf5ad430b177824 */ /* 0x040fe400078e020c */
[----:B------:R-:W-:Y:S01]  /*0980*/  IMAD.WIDE.U32 R10, R11, 0x2745937f, RZ ;  /* 0x2745937f0b0a7825 */ /* 0x000fe200078e00ff */
[----:B------:R-:W-:-:S03]  /*0990*/  SHF.R.U32.HI R8, RZ, 0x1f, R7 ;  /* 0x0000001fff087819 */ /* 0x000fc60000011607 */
[----:B------:R-:W-:-:S04]  /*09a0*/  IMAD.WIDE.U32 R12, R13, 0x5, R4 ;  /* 0x000000050d0c7825 */ /* 0x000fc800078e0004 */
[----:B------:R-:W-:Y:S01]  /*09b0*/  IMAD R21, R20, 0x5, RZ ;  /* 0x0000000514157824 */ /* 0x000fe200078e02ff */
[-C--:B------:R-:W-:Y:S01]  /*09c0*/  LOP3.LUT R10, R10, R12.reuse, RZ, 0x3c, !PT ;  /* 0x0000000c0a0a7212 */ /* 0x080fe200078e3cff */
[----:B------:R-:W-:Y:S01]  /*09d0*/  IMAD.IADD R18, R11, 0x1, R23 ;  /* 0x000000010b127824 */ /* 0x000fe200078e0217 */
[----:B------:R-:W-:Y:S01]  /*09e0*/  IADD3 R11, P0, PT, R9, R12, RZ ;  /* 0x0000000c090b7210 */ /* 0x000fe20007f1e0ff */
[----:B------:R-:W-:Y:S01]  /*09f0*/  IMAD.MOV.U32 R9, RZ, RZ, 0x0 ;  /* 0x00000000ff097424 */ /* 0x000fe200078e00ff */
[----:B------:R-:W-:Y:S02]  /*0a00*/  IADD3 R13, PT, PT, R13, R21, RZ ;  /* 0x000000150d0d7210 */ /* 0x000fe40007ffe0ff */
[----:B------:R-:W-:Y:S01]  /*0a10*/  LOP3.LUT R12, R8, R25, RZ, 0xfc, !PT ;  /* 0x00000019080c7212 */ /* 0x000fe200078efcff */
[----:B------:R-:W-:Y:S02]  /*0a20*/  IMAD.MOV.U32 R8, RZ, RZ, 0x38495ab5 ;  /* 0x38495ab5ff087424 */ /* 0x000fe400078e00ff */
[----:B------:R-:W-:Y:S01]  /*0a30*/  IMAD.X R20, R15, 0x1, R13, P0 ;  /* 0x000000010f147824 */ /* 0x000fe200000e060d */
[----:B------:R-:W-:Y:S01]  /*0a40*/  LOP3.LUT R13, R18, R13, RZ, 0x3c, !PT ;  /* 0x0000000d120d7212 */ /* 0x000fe200078e3cff */
[----:B------:R-:W-:Y:S01]  /*0a50*/  IMAD R18, R12, 0x114253d5, RZ ;  /* 0x114253d50c127824 */ /* 0x000fe200078e02ff */
[----:B------:R-:W-:Y:S01]  /*0a60*/  SHF.R.U64 R15, R6, 0x1f, R7 ;  /* 0x0000001f060f7819 */ /* 0x000fe20000001207 */
[----:B------:R-:W-:Y:S01]  /*0a70*/  IMAD.WIDE.U32 R6, R11, 0x5, R8 ;  /* 0x000000050b067825 */ /* 0x000fe200078e0008 */
[----:B------:R-:W-:-:S02]  /*0a80*/  SHF.L.W.U32.HI R12, R10, 0x1b, R13 ;  /* 0x0000001b0a0c7819 */ /* 0x000fc40000010e0d */
[----:B------:R-:W-:Y:S01]  /*0a90*/  SHF.L.W.U32.HI R13, R13, 0x1b, R10 ;  /* 0x0000001b0d0d7819 */ /* 0x000fe20000010e0a */
[----:B------:R-:W-:Y:S02]  /*0aa0*/  IMAD R21, R20, 0x5, RZ ;  /* 0x0000000514157824 */ /* 0x000fe400078e02ff */
[----:B------:R-:W-:Y:S01]  /*0ab0*/  IMAD R23, R15, -0x783c846f, R18 ;  /* 0x87c37b910f177824 */ /* 0x000fe200078e0212 */
[----:B------:R-:W-:Y:S01]  /*0ac0*/  IADD3 R13, P0, PT, R13, R6, RZ ;  /* 0x000000060d0d7210 */ /* 0x000fe20007f1e0ff */
[----:B------:R-:W-:Y:S01]  /*0ad0*/  IMAD.WIDE.U32 R10, R15, 0x114253d5, RZ ;  /* 0x114253d50f0a7825 */ /* 0x000fe200078e00ff */
[----:B------:R-:W-:-:S03]  /*0ae0*/  IADD3 R7, PT, PT, R7, R21, RZ ;  /* 0x0000001507077210 */ /* 0x000fc60007ffe0ff */
[----:B------:R-:W-:Y:S01]  /*0af0*/  IMAD.IADD R11, R11, 0x1, R23 ;  /* 0x000000010b0b7824 */ /* 0x000fe200078e0217 */
[----:B------:R-:W-:Y:S01]  /*0b00*/  LOP3.LUT R6, R10, R6, RZ, 0x3c, !PT ;  /* 0x000000060a067212 */ /* 0x000fe200078e3cff */
[----:B------:R-:W-:Y:S02]  /*0b10*/  IMAD.X R12, R12, 0x1, R7, P0 ;  /* 0x000000010c0c7824 */ /* 0x000fe400000e0607 */
[----:B------:R-:W-:Y:S01]  /*0b20*/  IMAD.WIDE.U32 R4, R13, 0x5, R4 ;  /* 0x000000050d047825 */ /* 0x000fe200078e0004 */
[----:B------:R-:W-:-:S03]  /*0b30*/  LOP3.LUT R11, R11, R7, RZ, 0x3c, !PT ;  /* 0x000000070b0b7212 */ /* 0x000fc600078e3cff */
[----:B------:R-:W-:Y:S01]  /*0b40*/  IMAD R15, R12, 0x5, RZ ;  /* 0x000000050c0f7824 */ /* 0x000fe200078e02ff */
[----:B------:R-:W-:Y:S01]  /*0b50*/  SHF.L.W.U32.HI R7, R11, 0x1f, R6 ;  /* 0x0000001f0b077819 */ /* 0x000fe20000010e06 */
[----:B------:R-:W-:Y:S01]  /*0b60*/  IMAD.MOV.U32 R21, RZ, RZ, R4 ;  /* 0x000000ffff157224 */ /* 0x000fe200078e0004 */
[----:B------:R-:W-:Y:S01]  /*0b70*/  SHF.L.W.U32.HI R6, R6, 0x1f, R11 ;  /* 0x0000001f06067819 */ /* 0x000fe20000010e0b */
[----:B------:R-:W-:Y:S01]  /*0b80*/  IMAD.IADD R15, R5, 0x1, R15 ;  /* 0x00000001050f7824 */ /* 0x000fe200078e020f */
[----:B------:R-:W-:-:S05]  /*0b90*/  IADD3 R7, P0, PT, R7, R4, RZ ;  /* 0x0000000407077210 */ /* 0x000fca0007f1e0ff */
[----:B------:R-:W-:Y:S01]  /*0ba0*/  IMAD.X R6, R6, 0x1, R15, P0 ;  /* 0x0000000106067824 */ /* 0x000fe200000e060f */
[----:B------:R-:W-:Y:S01]  /*0bb0*/  ISETP.NE.AND P0, PT, R14, RZ, PT ;  /* 0x000000ff0e00720c */ /* 0x000fe20003f05270 */
[----:B------:R-:W-:-:S04]  /*0bc0*/  IMAD.WIDE.U32 R8, R7, 0x5, R8 ;  /* 0x0000000507087825 */ /* 0x000fc800078e0008 */
[----:B------:R-:W-:Y:S01]  /*0bd0*/  IMAD R5, R6, 0x5, RZ ;  /* 0x0000000506057824 */ /* 0x000fe200078e02ff */
[----:B------:R-:W-:-:S03]  /*0be0*/  MOV R20, R8 ;  /* 0x0000000800147202 */ /* 0x000fc60000000f00 */
[----:B------:R-:W-:-:S04]  /*0bf0*/  IMAD.IADD R18, R9, 0x1, R5 ;  /* 0x0000000109127824 */ /* 0x000fc800078e0205 */
[----:B------:R-:W-:Y:S05]  /*0c00*/  @P0 BRA `(.L_x_11) ;  /* 0xfffffff800640947 */ /* 0x000fea000383ffff */
[----:B------:R-:W-:Y:S05]  /*0c10*/  BSYNC.RECONVERGENT B2 ;  /* 0x0000000000027941 */ /* 0x000fea0003800200 */
.L_x_10:
[----:B------:R-:W-:Y:S02]  /*0c20*/  IMAD.SHL.U32 R2, R0, 0x2, RZ ;  /* 0x0000000200027824 */ /* 0x000fe400078e00ff */
[----:B------:R-:W-:-:S03]  /*0c30*/  IMAD.MOV.U32 R3, RZ, RZ, RZ ;  /* 0x000000ffff037224 */ /* 0x000fc600078e00ff */
[----:B------:R-:W-:-:S07]  /*0c40*/  LOP3.LUT R2, R2, 0x1ffffffc, RZ, 0xc0, !PT ;  /* 0x1ffffffc02027812 */ /* 0x000fce00078ec0ff */
.L_x_9:
[----:B------:R-:W-:Y:S05]  /*0c50*/  BSYNC.RECONVERGENT B1 ;  /* 0x0000000000017941 */ /* 0x000fea0003800200 */
.L_x_8:
[----:B------:R-:W-:-:S04]  /*0c60*/  LOP3.LUT R0, R0, 0x1, RZ, 0xc0, !PT ;  /* 0x0000000100007812 */ /* 0x000fc800078ec0ff */
[----:B------:R-:W-:-:S13]  /*0c70*/  ISETP.NE.U32.AND P0, PT, R0, 0x1, PT ;  /* 0x000000010000780c */ /* 0x000fda0003f05070 */
[----:B------:R-:W-:Y:S05]  /*0c80*/  @P0 BRA `(.L_x_7) ;  /* 0x0000000000d80947 */ /* 0x000fea0003800000 */
[----:B------:R-:W-:-:S04]  /*0c90*/  LEA R8, P0, R2, R16, 0x3 ;  /* 0x0000001002087211 */ /* 0x000fc800078018ff */
[----:B------:R-:W-:-:S05]  /*0ca0*/  LEA.HI.X R9, R2, R17, R3, 0x3, P0 ;  /* 0x0000001102097211 */ /* 0x000fca00000f1c03 */
[----:B------:R-:W2:Y:S04]  /*0cb0*/  LDG.E.64 R2, desc[UR36][R8.64] ;  /* 0x0000002408027981 */ /* 0x000ea8000c1e1b00 */
[----:B------:R-:W3:Y:S01]  /*0cc0*/  LDG.E.64 R4, desc[UR36][R8.64+0x8] ;  /* 0x0000082408047981 */ /* 0x000ee2000c1e1b00 */
[C---:B--2---:R-:W-:Y:S01]  /*0cd0*/  IMAD R11, R3.reuse, 0x114253d5, RZ ;  /* 0x114253d5030b7824 */ /* 0x044fe200078e02ff */
[----:B------:R-:W-:Y:S01]  /*0ce0*/  SHF.L.U32 R3, R3, 0x1f, RZ ;  /* 0x0000001f03037819 */ /* 0x000fe200000006ff */
[----:B------:R-:W-:-:S04]  /*0cf0*/  IMAD.WIDE.U32 R6, R2, 0x114253d5, RZ ;  /* 0x114253d502067825 */ /* 0x000fc800078e00ff */
[C---:B------:R-:W-:Y:S02]  /*0d00*/  IMAD R11, R2.reuse, -0x783c846f, R11 ;  /* 0x87c37b91020b7824 */ /* 0x040fe400078e020b */
[----:B---3--:R-:W-:Y:S02]  /*0d10*/  IMAD R23, R5, 0x2745937f, RZ ;  /* 0x2745937f05177824 */ /* 0x008fe400078e02ff */
[----:B------:R-:W-:Y:S02]  /*0d20*/  IMAD.IADD R5, R7, 0x1, R11 ;  /* 0x0000000107057824 */ /* 0x000fe400078e020b */
[C---:B------:R-:W-:Y:S02]  /*0d30*/  IMAD R13, R2.reuse, -0x775ed616, R3 ;  /* 0x88a129ea020d7824 */ /* 0x040fe400078e0203 */
[----:B------:R-:W-:Y:S01]  /*0d40*/  IMAD.WIDE.U32 R6, R2, -0x80000000, RZ ;  /* 0x8000000002067825 */ /* 0x000fe200078e00ff */
[----:B------:R-:W-:-:S03]  /*0d50*/  SHF.R.U32.HI R5, RZ, 0x1, R5 ;  /* 0x00000001ff057819 */ /* 0x000fc60000011605 */
[----:B------:R-:W-:Y:S01]  /*0d60*/  IMAD.WIDE.U32 R2, R4, 0x2745937f, RZ ;  /* 0x2745937f04027825 */ /* 0x000fe200078e00ff */
[----:B------:R-:W-:-:S03]  /*0d70*/  LOP3.LUT R5, R5, R6, RZ, 0xfc, !PT ;  /* 0x0000000605057212 */ /* 0x000fc600078efcff */
[C---:B------:R-:W-:Y:S02]  /*0d80*/  IMAD R23, R4.reuse, 0x4cf5ad43, R23 ;  /* 0x4cf5ad4304177824 */ /* 0x040fe400078e0217 */
[----:B------:R-:W-:Y:S02]  /*0d90*/  IMAD.IADD R7, R7, 0x1, R13 ;  /* 0x0000000107077824 */ /* 0x000fe400078e020d */
[----:B------:R-:W-:Y:S02]  /*0da0*/  IMAD.IADD R3, R3, 0x1, R23 ;  /* 0x0000000103037824 */ /* 0x000fe400078e0217 */
[----:B------:R-:W-:Y:S02]  /*0db0*/  IMAD R9, R4, 0x4e8b26fe, RZ ;  /* 0x4e8b26fe04097824 */ /* 0x000fe400078e02ff */
[----:B------:R-:W-:Y:S01]  /*0dc0*/  IMAD R4, R7, 0x2745937f, RZ ;  /* 0x2745937f07047824 */ /* 0x000fe200078e02ff */
[--C-:B------:R-:W-:Y:S02]  /*0dd0*/  SHF.R.U32.HI R0, RZ, 0x1f, R3.reuse ;  /* 0x0000001fff007819 */ /* 0x100fe40000011603 */
[----:B------:R-:W-:Y:S01]  /*0de0*/  SHF.R.U64 R2, R2, 0x1f, R3 ;  /* 0x0000001f02027819 */ /* 0x000fe20000001203 */
[C---:B------:R-:W-:Y:S01]  /*0df0*/  IMAD R7, R5.reuse, 0x4cf5ad43, R4 ;  /* 0x4cf5ad4305077824 */ /* 0x040fe200078e0204 */
[----:B------:R-:W-:Y:S01]  /*0e00*/  LOP3.LUT R0, R0, R9, RZ, 0xfc, !PT ;  /* 0x0000000900007212 */ /* 0x000fe200078efcff */
[----:B------:R-:W-:-:S04]  /*0e10*/  IMAD.WIDE.U32 R4, R5, 0x2745937f, RZ ;  /* 0x2745937f05047825 */ /* 0x000fc800078e00ff */
[----:B------:R-:W-:Y:S01]  /*0e20*/  IMAD R3, R0, 0x114253d5, RZ ;  /* 0x114253d500037824 */ /* 0x000fe200078e02ff */
[----:B------:R-:W-:Y:S02]  /*0e30*/  IADD3 R0, PT, PT, R5, R7, RZ ;  /* 0x0000000705007210 */ /* 0x000fe40007ffe0ff */
[----:B------:R-:W-:Y:S01]  /*0e40*/  LOP3.LUT R5, R4, R21, RZ, 0x3c, !PT ;  /* 0x0000001504057212 */ /* 0x000fe200078e3cff */
[----:B------:R-:W-:Y:S01]  /*0e50*/  IMAD R9, R2, -0x783c846f, R3 ;  /* 0x87c37b9102097824 */ /* 0x000fe200078e0203 */
[----:B------:R-:W-:Y:S01]  /*0e60*/  LOP3.LUT R0, R0, R15, RZ, 0x3c, !PT ;  /* 0x0000000f00007212 */ /* 0x000fe200078e3cff */
[----:B------:R-:W-:-:S03]  /*0e70*/  IMAD.WIDE.U32 R2, R2, 0x114253d5, RZ ;  /* 0x114253d502027825 */ /* 0x000fc600078e00ff */
[----:B------:R-:W-:Y:S01]  /*0e80*/  SHF.L.W.U32.HI R7, R0, 0x1b, R5 ;  /* 0x0000001b00077819 */ /* 0x000fe20000010e05 */
[----:B------:R-:W-:Y:S01]  /*0e90*/  IMAD.IADD R9, R3, 0x1, R9 ;  /* 0x0000000103097824 */ /* 0x000fe200078e0209 */
[----:B------:R-:W-:Y:S01]  /*0ea0*/  SHF.L.W.U32.HI R5, R5, 0x1b, R0 ;  /* 0x0000001b05057819 */ /* 0x000fe20000010e00 */
[----:B------:R-:W-:Y:S01]  /*0eb0*/  IMAD.MOV.U32 R3, RZ, RZ, 0x0 ;  /* 0x00000000ff037424 */ /* 0x000fe200078e00ff */
[-C--:B------:R-:W-:Y:S01]  /*0ec0*/  IADD3 R11, P0, PT, R7, R20.reuse, RZ ;  /* 0x00000014070b7210 */ /* 0x080fe20007f1e0ff */
[----:B------:R-:W-:Y:S01]  /*0ed0*/  IMAD.MOV.U32 R4, RZ, RZ, 0x38495ab5 ;  /* 0x38495ab5ff047424 */ /* 0x000fe200078e00ff */
[----:B------:R-:W-:Y:S01]  /*0ee0*/  LOP3.LUT R0, R2, R20, RZ, 0x3c, !PT ;  /* 0x0000001402007212 */ /* 0x000fe200078e3cff */
[----:B------:R-:W-:Y:S01]  /*0ef0*/  IMAD.MOV.U32 R2, RZ, RZ, 0x52dce729 ;  /* 0x52dce729ff027424 */ /* 0x000fe200078e00ff */
[-C--:B------:R-:W-:Y:S02]  /*0f00*/  LOP3.LUT R7, R9, R18.reuse, RZ, 0x3c, !PT ;  /* 0x0000001209077212 */ /* 0x080fe400078e3cff */
[----:B------:R-:W-:Y:S01]  /*0f10*/  IADD3.X R18, PT, PT, R5, R18, RZ, P0, !PT ;  /* 0x0000001205127210 */ /* 0x000fe200007fe4ff */
[----:B------:R-:W-:Y:S01]  /*0f20*/  IMAD.WIDE.U32 R2, R11, 0x5, R2 ;  /* 0x000000050b027825 */ /* 0x000fe200078e0002 */
[----:B------:R-:W-:-:S02]  /*0f30*/  SHF.L.W.U32.HI R5, R7, 0x1f, R0 ;  /* 0x0000001f07057819 */ /* 0x000fc40000010e00 */
[----:B------:R-:W-:Y:S01]  /*0f40*/  SHF.L.W.U32.HI R0, R0, 0x1f, R7 ;  /* 0x0000001f00007819 */ /* 0x000fe20000010e07 */
[----:B------:R-:W-:Y:S01]  /*0f50*/  IMAD R15, R18, 0x5, RZ ;  /* 0x00000005120f7824 */ /* 0x000fe200078e02ff */
[----:B------:R-:W-:Y:S01]  /*0f60*/  IADD3 R7, P0, PT, R5, R2, RZ ;  /* 0x0000000205077210 */ /* 0x000fe20007f1e0ff */
[----:B------:R-:W-:Y:S02]  /*0f70*/  HFMA2 R5, -RZ, RZ, 0, 0 ;  /* 0x00000000ff057431 */ /* 0x000fe400000001ff */
[----:B------:R-:W-:Y:S02]  /*0f80*/  IMAD.MOV.U32 R21, RZ, RZ, R2 ;  /* 0x000000ffff157224 */ /* 0x000fe400078e0002 */
[----:B------:R-:W-:-:S04]  /*0f90*/  IMAD.IADD R15, R3, 0x1, R15 ;  /* 0x00000001030f7824 */ /* 0x000fc800078e020f */
[----:B------:R-:W-:Y:S02]  /*0fa0*/  IMAD.X R0, R0, 0x1, R15, P0 ;  /* 0x0000000100007824 */ /* 0x000fe400000e060f */
[----:B------:R-:W-:-:S04]  /*0fb0*/  IMAD.WIDE.U32 R4, R7, 0x5, R4 ;  /* 0x0000000507047825 */ /* 0x000fc800078e0004 */
[----:B------:R-:W-:Y:S01]  /*0fc0*/  IMAD R3, R0, 0x5, RZ ;  /* 0x0000000500037824 */ /* 0x000fe200078e02ff */
[----:B------:R-:W-:-:S03]  /*0fd0*/  MOV R20, R4 ;  /* 0x0000000400147202 */ /* 0x000fc60000000f00 */
[----:B------:R-:W-:-:S07]  /*0fe0*/  IMAD.IADD R18, R5, 0x1, R3 ;  /* 0x0000000105127824 */ /* 0x000fce00078e0203 */
.L_x_7:
[----:B------:R-:W-:Y:S05]  /*0ff0*/  BSYNC.RECONVERGENT B0 ;  /* 0x0000000000007941 */ /* 0x000fea0003800200 */
.L_x_6:
[C---:B------:R-:W-:Y:S01]  /*1000*/  LOP3.LUT R5, R22.reuse, 0xf, RZ, 0xc0, !PT ;  /* 0x0000000f16057812 */ /* 0x040fe200078ec0ff */
[----:B------:R-:W-:Y:S01]  /*1010*/  BSSY.RECONVERGENT B0, `(.L_x_12) ;  /* 0x0000084000007945 */ /* 0x000fe20003800200 */
[----:B------:R-:W-:-:S03]  /*1020*/  LOP3.LUT R3, R22, 0x7ffffff0, RZ, 0xc0, !PT ;  /* 0x7ffffff016037812 */ /* 0x000fc600078ec0ff */
[----:B------:R-:W-:Y:S01]  /*1030*/  BSSY.RELIABLE B1, `(.L_x_13) ;  /* 0x000006f000017945 */ /* 0x000fe20003800100 */
[----:B------:R-:W-:Y:S01]  /*1040*/  ISETP.GT.AND P0, PT, R5, 0x7, PT ;  /* 0x000000070500780c */ /* 0x000fe20003f04270 */
[----:B------:R-:W-:Y:S01]  /*1050*/  HFMA2 R0, -RZ, RZ, 0, 0 ;  /* 0x00000000ff007431 */ /* 0x000fe200000001ff */
[----:B------:R-:W-:Y:S01]  /*1060*/  IADD3 R2, P1, PT, R3, R16, RZ ;  /* 0x0000001003027210 */ /* 0x000fe20007f3e0ff */
[----:B------:R-:W-:-:S04]  /*1070*/  IMAD.MOV.U32 R4, RZ, RZ, RZ ;  /* 0x000000ffff047224 */ /* 0x000fc800078e00ff */
[----:B------:R-:W-:-:S06]  /*1080*/  IMAD.X R3, RZ, RZ, R17, P1 ;  /* 0x000000ffff037224 */ /* 0x000fcc00008e0611 */
[----:B------:R-:W-:Y:S05]  /*1090*/  @P0 BRA `(.L_x_14) ;  /* 0x00000000004c0947 */ /* 0x000fea0003800000 */
[----:B------:R-:W-:-:S13]  /*10a0*/  ISETP.GT.AND P0, PT, R5, 0x3, PT ;  /* 0x000000030500780c */ /* 0x000fda0003f04270 */
[----:B------:R-:W-:Y:S05]  /*10b0*/  @P0 BRA `(.L_x_15) ;  /* 0x0000000000240947 */ /* 0x000fea0003800000 */
[----:B------:R-:W-:-:S13]  /*10c0*/  ISETP.GT.AND P0, PT, R5, 0x1, PT ;  /* 0x000000010500780c */ /* 0x000fda0003f04270 */
[----:B------:R-:W-:Y:S05]  /*10d0*/  @P0 BRA `(.L_x_16) ;  /* 0x0000000000100947 */ /* 0x000fea0003800000 */
[----:B------:R-:W-:-:S13]  /*10e0*/  ISETP.NE.AND P0, PT, R5, RZ, PT ;  /* 0x000000ff0500720c */ /* 0x000fda0003f05270 */
[----:B------:R-:W-:Y:S05]  /*10f0*/  @!P0 BREAK.RELIABLE B1 ;  /* 0x0000000000018942 */ /* 0x000fea0003800100 */
[----:B------:R-:W-:Y:S05]  /*1100*/  @!P0 BRA `(.L_x_17) ;  /* 0x0000000400d08947 */ /* 0x000fea0003800000 */
[----:B------:R-:W-:Y:S05]  /*1110*/  BRA `(.L_x_18) ;  /* 0x0000000400807947 */ /* 0x000fea0003800000 */
.L_x_16:
[----:B------:R-:W-:-:S13]  /*1120*/  ISETP.NE.AND P0, PT, R5, 0x2, PT ;  /* 0x000000020500780c */ /* 0x000fda0003f05270 */
[----:B------:R-:W-:Y:S05]  /*1130*/  @!P0 BRA `(.L_x_19) ;  /* 0x0000000400688947 */ /* 0x000fea0003800000 */
[----:B------:R-:W-:Y:S05]  /*1140*/  BRA `(.L_x_20) ;  /* 0x0000000400547947 */ /* 0x000fea0003800000 */
.L_x_15:
[----:B------:R-:W-:-:S13]  /*1150*/  ISETP.GT.AND P0, PT, R5, 0x5, PT ;  /* 0x000000050500780c */ /* 0x000fda0003f04270 */
[----:B------:R-:W-:Y:S05]  /*1160*/  @P0 BRA `(.L_x_21) ;  /* 0x00000000000c0947 */ /* 0x000fea0003800000 */
[----:B------:R-:W-:-:S13]  /*1170*/  ISETP.NE.AND P0, PT, R5, 0x4, PT ;  /* 0x000000040500780c */ /* 0x000fda0003f05270 */
[----:B------:R-:W-:Y:S05]  /*1180*/  @!P0 BRA `(.L_x_22) ;  /* 0x0000000400348947 */ /* 0x000fea0003800000 */
[----:B------:R-:W-:Y:S05]  /*1190*/  BRA `(.L_x_23) ;  /* 0x0000000400287947 */ /* 0x000fea0003800000 */
.L_x_21:
[----:B------:R-:W-:-:S13]  /*11a0*/  ISETP.NE.AND P0, PT, R5, 0x6, PT ;  /* 0x000000060500780c */ /* 0x000fda0003f05270 */
[----:B------:R-:W-:Y:S05]  /*11b0*/  @!P0 BRA `(.L_x_24) ;  /* 0x0000000400148947 */ /* 0x000fea0003800000 */
[----:B------:R-:W-:Y:S05]  /*11c0*/  BRA `(.L_x_25) ;  /* 0x0000000400047947 */ /* 0x000fea0003800000 */
.L_x_14:
[----:B------:R-:W-:Y:S01]  /*11d0*/  ISETP.GT.AND P0, PT, R5, 0xb, PT ;  /* 0x0000000b0500780c */ /* 0x000fe20003f04270 */
[----:B------:R-:W-:Y:S04]  /*11e0*/  BSSY.RECONVERGENT B2, `(.L_x_26) ;  /* 0x000003c000027945 */ /* 0x000fe80003800200 */
[----:B------:R-:W-:Y:S08]  /*11f0*/  BSSY.RELIABLE B3, `(.L_x_27) ;  /* 0x000002a000037945 */ /* 0x000ff00003800100 */
[----:B------:R-:W-:Y:S05]  /*1200*/  @P0 BRA `(.L_x_28) ;  /* 0x0000000000240947 */ /* 0x000fea0003800000 */
[----:B------:R-:W-:-:S13]  /*1210*/  ISETP.GT.AND P0, PT, R5, 0x9, PT ;  /* 0x000000090500780c */ /* 0x000fda0003f04270 */
[----:B------:R-:W-:Y:S05]  /*1220*/  @P0 BRA `(.L_x_29) ;  /* 0x0000000000100947 */ /* 0x000fea0003800000 */
[----:B------:R-:W-:-:S13]  /*1230*/  ISETP.NE.AND P0, PT, R5, 0x8, PT ;  /* 0x000000080500780c */ /* 0x000fda0003f05270 */
[----:B------:R-:W-:Y:S05]  /*1240*/  @!P0 BREAK.RELIABLE B3 ;  /* 0x0000000000038942 */ /* 0x000fea0003800100 */
[----:B------:R-:W-:Y:S05]  /*1250*/  @!P0 BRA `(.L_x_30) ;  /* 0x0000000000d08947 */ /* 0x000fea0003800000 */
[----:B------:R-:W-:Y:S05]  /*1260*/  BRA `(.L_x_31) ;  /* 0x0000000000887947 */ /* 0x000fea0003800000 */
.L_x_29:
[----:B------:R-:W-:-:S13]  /*1270*/  ISETP.NE.AND P0, PT, R5, 0xa, PT ;  /* 0x0000000a0500780c */ /* 0x000fda0003f05270 */
[----:B------:R-:W-:Y:S05]  /*1280*/  @!P0 BRA `(.L_x_32) ;  /* 0x0000000000708947 */ /* 0x000fea0003800000 */
[----:B------:R-:W-:Y:S05]  /*1290*/  BRA `(.L_x_33) ;  /* 0x00000000005c7947 */ /* 0x000fea0003800000 */
.L_x_28:
[----:B------:R-:W-:Y:S01]  /*12a0*/  ISETP.GT.AND P0, PT, R5, 0xd, PT ;  /* 0x0000000d0500780c */ /* 0x000fe20003f04270 */
[----:B------:R-:W-:Y:S04]  /*12b0*/  BSSY.RECONVERGENT B4, `(.L_x_34) ;  /* 0x0000011000047945 */ /* 0x000fe80003800200 */
[----:B------:R-:W-:Y:S08]  /*12c0*/  BSSY.RELIABLE B5, `(.L_x_35) ;  /* 0x000000d000057945 */ /* 0x000ff00003800100 */
[----:B------:R-:W-:Y:S05]  /*12d0*/  @P0 BRA `(.L_x_36) ;  /* 0x0000000000100947 */ /* 0x000fea0003800000 */
[----:B------:R-:W-:-:S13]  /*12e0*/  ISETP.NE.AND P0, PT, R5, 0xc, PT ;  /* 0x0000000c0500780c */ /* 0x000fda0003f05270 */
[----:B------:R-:W-:Y:S05]  /*12f0*/  @!P0 BREAK.RELIABLE B5 ;  /* 0x0000000000058942 */ /* 0x000fea0003800100 */
[----:B------:R-:W-:Y:S05]  /*1300*/  @!P0 BRA `(.L_x_37) ;  /* 0x00000000002c8947 */ /* 0x000fea0003800000 */
[----:B------:R-:W-:Y:S05]  /*1310*/  BRA `(.L_x_38) ;  /* 0x00000000001c7947 */ /* 0x000fea0003800000 */
.L_x_36:
[----:B------:R-:W-:Y:S01]  /*1320*/  ISETP.NE.AND P0, PT, R5, 0xe, PT ;  /* 0x0000000e0500780c */ /* 0x000fe20003f05270 */
[----:B------:R-:W2:-:S12]  /*1330*/  LDG.E.U8 R6, desc[UR36][R2.64+0xd] ;  /* 0x00000d2402067981 */ /* 0x000e98000c1e1100 */
[----:B------:R-:W3:Y:S01]  /*1340*/  @P0 LDG.E.U8 R5, desc[UR36][R2.64+0xe] ;  /* 0x00000e2402050981 */ /* 0x000ee2000c1e1100 */
[----:B------:R-:W-:Y:S02]  /*1350*/  @P0 IMAD.MOV.U32 R0, RZ, RZ, RZ ;  /* 0x000000ffff000224 */ /* 0x000fe400078e00ff */
[----:B--2---:R-:W-:Y:S01]  /*1360*/  IMAD.SHL.U32 R7, R6, 0x100, RZ ;  /* 0x0000010006077824 */ /* 0x004fe200078e00ff */
[----:B---3--:R-:W-:-:S04]  /*1370*/  @P0 SHF.L.U32 R4, R5, 0x10, RZ ;  /* 0x0000001005040819 */ /* 0x008fc800000006ff */
[----:B------:R-:W-:-:S07]  /*1380*/  LOP3.LUT R4, R7, R4, RZ, 0x3c, !PT ;  /* 0x0000000407047212 */ /* 0x000fce00078e3cff */
.L_x_38:
[----:B------:R-:W-:Y:S05]  /*1390*/  BSYNC.RELIABLE B5 ;  /* 0x0000000000057941 */ /* 0x000fea0003800100 */
.L_x_35:
[----:B------:R-:W2:Y:S02]  /*13a0*/  LDG.E.U8 R5, desc[UR36][R2.64+0xc] ;  /* 0x00000c2402057981 */ /* 0x000ea4000c1e1100 */
[----:B--2---:R-:W-:-:S07]  /*13b0*/  LOP3.LUT R4, R5, R4, RZ, 0x3c, !PT ;  /* 0x0000000405047212 */ /* 0x004fce00078e3cff */
.L_x_37:
[----:B------:R-:W-:Y:S05]  /*13c0*/  BSYNC.RECONVERGENT B4 ;  /* 0x0000000000047941 */ /* 0x000fea0003800200 */
.L_x_34:
[----:B------:R-:W2:Y:S02]  /*13d0*/  LDG.E.U8 R6, desc[UR36][R2.64+0xb] ;  /* 0x00000b2402067981 */ /* 0x000ea4000c1e1100 */
[----:B--2---:R-:W-:-:S03]  /*13e0*/  IMAD.WIDE.U32 R6, R6, 0x1000000, RZ ;  /* 0x0100000006067825 */ /* 0x004fc600078e00ff */
[----:B------:R-:W-:Y:S02]  /*13f0*/  LOP3.LUT R0, R6, R0, RZ, 0x3c, !PT ;  /* 0x0000000006007212 */ /* 0x000fe400078e3cff */
[----:B------:R-:W-:-:S07]  /*1400*/  LOP3.LUT R4, R7, R4, RZ, 0x3c, !PT ;  /* 0x0000000407047212 */ /* 0x000fce00078e3cff */
.L_x_33:
[----:B------:R-:W2:Y:S02]  /*1410*/  LDG.E.U8 R6, desc[UR36][R2.64+0xa] ;  /* 0x00000a2402067981 */ /* 0x000ea4000c1e1100 */
[----:B--2---:R-:W-:-:S03]  /*1420*/  IMAD.WIDE.U32 R6, R6, 0x10000, RZ ;  /* 0x0001000006067825 */ /* 0x004fc600078e00ff */
[----:B------:R-:W-:Y:S02]  /*1430*/  LOP3.LUT R0, R6, R0, RZ, 0x3c, !PT ;  /* 0x0000000006007212 */ /* 0x000fe400078e3cff */
[----:B------:R-:W-:-:S07]  /*1440*/  LOP3.LUT R4, R7, R4, RZ, 0x3c, !PT ;  /* 0x0000000407047212 */ /* 0x000fce00078e3cff */
.L_x_32:
[----:B------:R-:W2:Y:S02]  /*1450*/  LDG.E.U8 R6, desc[UR36][R2.64+0x9] ;  /* 0x0000092402067981 */ /* 0x000ea4000c1e1100 */
[----:B--2---:R-:W-:-:S03]  /*1460*/  IMAD.WIDE.U32 R6, R6, 0x100, RZ ;  /* 0x0000010006067825 */ /* 0x004fc600078e00ff */
[----:B------:R-:W-:Y:S02]  /*1470*/  LOP3.LUT R0, R6, R0, RZ, 0x3c, !PT ;  /* 0x0000000006007212 */ /* 0x000fe400078e3cff */
[----:B------:R-:W-:-:S07]  /*1480*/  LOP3.LUT R4, R7, R4, RZ, 0x3c, !PT ;  /* 0x0000000407047212 */ /* 0x000fce00078e3cff */
.L_x_31:
[----:B------:R-:W-:Y:S05]  /*1490*/  BSYNC.RELIABLE B3 ;  /* 0x0000000000037941 */ /* 0x000fea0003800100 */
.L_x_27:
[----:B------:R-:W2:Y:S02]  /*14a0*/  LDG.E.U8 R5, desc[UR36][R2.64+0x8] ;  /* 0x0000082402057981 */ /* 0x000ea4000c1e1100 */
[----:B--2---:R-:W-:Y:S01]  /*14b0*/  LOP3.LUT R0, R0, R5, RZ, 0x3c, !PT ;  /* 0x0000000500007212 */ /* 0x004fe200078e3cff */
[----:B------:R-:W-:-:S04]  /*14c0*/  IMAD R5, R4, 0x2745937f, RZ ;  /* 0x2745937f04057824 */ /* 0x000fc800078e02ff */
[C---:B------:R-:W-:Y:S02]  /*14d0*/  IMAD R7, R0.reuse, 0x4cf5ad43, R5 ;  /* 0x4cf5ad4300077824 */ /* 0x040fe400078e0205 */
[----:B------:R-:W-:-:S04]  /*14e0*/  IMAD.WIDE.U32 R4, R0, 0x2745937f, RZ ;  /* 0x2745937f00047825 */ /* 0x000fc800078e00ff */
[----:B------:R-:W-:Y:S02]  /*14f0*/  IMAD.IADD R5, R5, 0x1, R7 ;  /* 0x0000000105057824 */ /* 0x000fe400078e0207 */
[----:B------:R-:W-:-:S03]  /*1500*/  IMAD R7, R0, 0x4e8b26fe, RZ ;  /* 0x4e8b26fe00077824 */ /* 0x000fc600078e02ff */
[--C-:B------:R-:W-:Y:S02]  /*1510*/  SHF.R.U32.HI R0, RZ, 0x1f, R5.reuse ;  /* 0x0000001fff007819 */ /* 0x100fe40000011605 */
[----:B------:R-:W-:Y:S02]  /*1520*/  SHF.R.U64 R6, R4, 0x1f, R5 ;  /* 0x0000001f04067819 */ /* 0x000fe40000001205 */
[----:B------:R-:W-:-:S03]  /*1530*/  LOP3.LUT R0, R0, R7, RZ, 0xfc, !PT ;  /* 0x0000000700007212 */ /* 0x000fc600078efcff */
[----:B------:R-:W-:-:S04]  /*1540*/  IMAD.WIDE.U32 R4, R6, 0x114253d5, RZ ;  /* 0x114253d506047825 */ /* 0x000fc800078e00ff */
[----:B------:R-:W-:Y:S01]  /*1550*/  IMAD R7, R0, 0x114253d5, RZ ;  /* 0x114253d500077824 */ /* 0x000fe200078e02ff */
[----:B------:R-:W-:-:S03]  /*1560*/  LOP3.LUT R20, R4, R20, RZ, 0x3c, !PT ;  /* 0x0000001404147212 */ /* 0x000fc600078e3cff */
[----:B------:R-:W-:-:S05]  /*1570*/  IMAD R7, R6, -0x783c846f, R7 ;  /* 0x87c37b9106077824 */ /* 0x000fca00078e0207 */
[----:B------:R-:W-:-:S04]  /*1580*/  IADD3 R5, PT, PT, R5, R7, RZ ;  /* 0x0000000705057210 */ /* 0x000fc80007ffe0ff */
[----:B------:R-:W-:-:S07]  /*1590*/  LOP3.LUT R18, R5, R18, RZ, 0x3c, !PT ;  /* 0x0000001205127212 */ /* 0x000fce00078e3cff */
.L_x_30:
[----:B------:R-:W-:Y:S05]  /*15a0*/  BSYNC.RECONVERGENT B2 ;  /* 0x0000000000027941 */ /* 0x000fea0003800200 */
.L_x_26:
[----:B------:R-:W2:Y:S01]  /*15b0*/  LDG.E.U8 R4, desc[UR36][R2.64+0x7] ;  /* 0x0000072402047981 */ /* 0x000ea2000c1e1100 */
[----:B------:R-:W-:Y:S02]  /*15c0*/  IMAD.MOV.U32 R0, RZ, RZ, RZ ;  /* 0x000000ffff007224 */ /* 0x000fe400078e00ff */
[----:B--2---:R-:W-:-:S07]  /*15d0*/  IMAD.SHL.U32 R4, R4, 0x1000000, RZ ;  /* 0x0100000004047824 */ /* 0x004fce00078e00ff */
.L_x_25:
[----:B------:R-:W2:Y:S02]  /*15e0*/  LDG.E.U8 R5, desc[UR36][R2.64+0x6] ;  /* 0x0000062402057981 */ /* 0x000ea4000c1e1100 */
[----:B--2---:R-:W-:-:S04]  /*15f0*/  SHF.L.U32 R5, R5, 0x10, RZ ;  /* 0x0000001005057819 */ /* 0x004fc800000006ff */
[----:B------:R-:W-:-:S07]  /*1600*/  LOP3.LUT R4, R5, R4, RZ, 0x3c, !PT ;  /* 0x0000000405047212 */ /* 0x000fce00078e3cff */
.L_x_24:
[----:B------:R-:W2:Y:S02]  /*1610*/  LDG.E.U8 R5, desc[UR36][R2.64+0x5] ;  /* 0x0000052402057981 */ /* 0x000ea4000c1e1100 */
[----:B--2---:R-:W-:-:S05]  /*1620*/  IMAD.SHL.U32 R5, R5, 0x100, RZ ;  /* 0x0000010005057824 */ /* 0x004fca00078e00ff */
[----:B------:R-:W-:-:S07]  /*1630*/  LOP3.LUT R4, R5, R4, RZ, 0x3c, !PT ;  /* 0x0000000405047212 */ /* 0x000fce00078e3cff */
.L_x_23:
[----:B------:R-:W2:Y:S02]  /*1640*/  LDG.E.U8 R5, desc[UR36][R2.64+0x4] ;  /* 0x0000042402057981 */ /* 0x000ea4000c1e1100 */
[----:B--2---:R-:W-:-:S07]  /*1650*/  LOP3.LUT R4, R5, R4, RZ, 0x3c, !PT ;  /* 0x0000000405047212 */ /* 0x004fce00078e3cff */
.L_x_22:
[----:B------:R-:W2:Y:S02]  /*1660*/  LDG.E.U8 R6, desc[UR36][R2.64+0x3] ;  /* 0x0000032402067981 */ /* 0x000ea4000c1e1100 */
[----:B--2---:R-:W-:-:S03]  /*1670*/  IMAD.WIDE.U32 R6, R6, 0x1000000, RZ ;  /* 0x0100000006067825 */ /* 0x004fc600078e00ff */
[----:B------:R-:W-:Y:S02]  /*1680*/  LOP3.LUT R0, R6, R0, RZ, 0x3c, !PT ;  /* 0x0000000006007212 */ /* 0x000fe400078e3cff */
[----:B------:R-:W-:-:S07]  /*1690*/  LOP3.LUT R4, R7, R4, RZ, 0x3c, !PT ;  /* 0x0000000407047212 */ /* 0x000fce00078e3cff */
.L_x_20:
[----:B------:R-:W2:Y:S02]  /*16a0*/  LDG.E.U8 R6, desc[UR36][R2.64+0x2] ;  /* 0x0000022402067981 */ /* 0x000ea4000c1e1100 */
[----:B--2---:R-:W-:-:S03]  /*16b0*/  IMAD.WIDE.U32 R6, R6, 0x10000, RZ ;  /* 0x0001000006067825 */ /* 0x004fc600078e00ff */
[----:B------:R-:W-:Y:S02]  /*16c0*/  LOP3.LUT R0, R6, R0, RZ, 0x3c, !PT ;  /* 0x0000000006007212 */ /* 0x000fe400078e3cff */
[----:B------:R-:W-:-:S07]  /*16d0*/  LOP3.LUT R4, R7, R4, RZ, 0x3c, !PT ;  /* 0x0000000407047212 */ /* 0x000fce00078e3cff */
.L_x_19:
[----:B------:R-:W2:Y:S02]  /*16e0*/  LDG.E.U8 R6, desc[UR36][R2.64+0x1] ;  /* 0x0000012402067981 */ /* 0x000ea4000c1e1100 */
[----:B--2---:R-:W-:-:S03]  /*16f0*/  IMAD.WIDE.U32 R6, R6, 0x100, RZ ;  /* 0x0000010006067825 */ /* 0x004fc600078e00ff */
[----:B------:R-:W-:Y:S02]  /*1700*/  LOP3.LUT R0, R6, R0, RZ, 0x3c, !PT ;  /* 0x0000000006007212 */ /* 0x000fe400078e3cff */
[----:B------:R-:W-:-:S07]  /*1710*/  LOP3.LUT R4, R7, R4, RZ, 0x3c, !PT ;  /* 0x0000000407047212 */ /* 0x000fce00078e3cff */
.L_x_18:
[----:B------:R-:W-:Y:S05]  /*1720*/  BSYNC.RELIABLE B1 ;  /* 0x0000000000017941 */ /* 0x000fea0003800100 */
.L_x_13:
[----:B------:R-:W2:Y:S01]  /*1730*/  LDG.E.U8 R3, desc[UR36][R2.64] ;  /* 0x0000002402037981 */ /* 0x000ea2000c1e1100 */
[C---:B------:R-:W-:Y:S02]  /*1740*/  IMAD R5, R4.reuse, 0x114253d5, RZ ;  /* 0x114253d504057824 */ /* 0x040fe400078e02ff */
[----:B------:R-:W-:Y:S01]  /*1750*/  IMAD.U32 R7, R4, -0x80000000, RZ ;  /* 0x8000000004077824 */ /* 0x000fe200078e00ff */
[----:B--2---:R-:W-:-:S05]  /*1760*/  LOP3.LUT R0, R0, R3, RZ, 0x3c, !PT ;  /* 0x0000000300007212 */ /* 0x004fca00078e3cff */
[C---:B------:R-:W-:Y:S02]  /*1770*/  IMAD R9, R0.reuse, -0x783c846f, R5 ;  /* 0x87c37b9100097824 */ /* 0x040fe400078e0205 */
[----:B------:R-:W-:-:S04]  /*1780*/  IMAD.WIDE.U32 R4, R0, 0x114253d5, RZ ;  /* 0x114253d500047825 */ /* 0x000fc800078e00ff */
[C---:B------:R-:W-:Y:S01]  /*1790*/  IMAD R11, R0.reuse, -0x775ed616, R7 ;  /* 0x88a129ea000b7824 */ /* 0x040fe200078e0207 */
[----:B------:R-:W-:Y:S01]  /*17a0*/  IADD3 R5, PT, PT, R5, R9, RZ ;  /* 0x0000000905057210 */ /* 0x000fe20007ffe0ff */
[----:B------:R-:W-:-:S03]  /*17b0*/  IMAD.WIDE.U32 R6, R0, -0x80000000, RZ ;  /* 0x8000000000067825 */ /* 0x000fc600078e00ff */
[----:B------:R-:W-:Y:S01]  /*17c0*/  SHF.R.U32.HI R5, RZ, 0x1, R5 ;  /* 0x00000001ff057819 */ /* 0x000fe20000011605 */
[----:B------:R-:W-:-:S03]  /*17d0*/  IMAD.IADD R0, R7, 0x1, R11 ;  /* 0x0000000107007824 */ /* 0x000fc600078e020b */
[----:B------:R-:W-:Y:S01]  /*17e0*/  LOP3.LUT R2, R5, R6, RZ, 0xfc, !PT ;  /* 0x0000000605027212 */ /* 0x000fe200078efcff */
[----:B------:R-:W-:-:S04]  /*17f0*/  IMAD R3, R0, 0x2745937f, RZ ;  /* 0x2745937f00037824 */ /* 0x000fc800078e02ff */
[C---:B------:R-:W-:Y:S02]  /*1800*/  IMAD R5, R2.reuse, 0x4cf5ad43, R3 ;  /* 0x4cf5ad4302057824 */ /* 0x040fe400078e0203 */
[----:B------:R-:W-:-:S04]  /*1810*/  IMAD.WIDE.U32 R2, R2, 0x2745937f, RZ ;  /* 0x2745937f02027825 */ /* 0x000fc800078e00ff */
[----:B------:R-:W-:Y:S01]  /*1820*/  IMAD.IADD R0, R3, 0x1, R5 ;  /* 0x0000000103007824 */ /* 0x000fe200078e0205 */
[----:B------:R-:W-:-:S04]  /*1830*/  LOP3.LUT R21, R2, R21, RZ, 0x3c, !PT ;  /* 0x0000001502157212 */ /* 0x000fc800078e3cff */
[----:B------:R-:W-:-:S07]  /*1840*/  LOP3.LUT R15, R0, R15, RZ, 0x3c, !PT ;  /* 0x0000000f000f7212 */ /* 0x000fce00078e3cff */
.L_x_17:
[----:B------:R-:W-:Y:S05]  /*1850*/  BSYNC.RECONVERGENT B0 ;  /* 0x0000000000007941 */ /* 0x000fea0003800200 */
.L_x_12:
[-C--:B------:R-:W-:Y:S02]  /*1860*/  LOP3.LUT R5, R21, R22.reuse, RZ, 0x3c, !PT ;  /* 0x0000001615057212 */ /* 0x080fe400078e3cff */
[----:B------:R-:W-:-:S04]  /*1870*/  LOP3.LUT R20, R20, R22, RZ, 0x3c, !PT ;  /* 0x0000001614147212 */ /* 0x000fc800078e3cff */
[----:B------:R-:W-:-:S04]  /*1880*/  IADD3 R5, P0, PT, R20, R5, RZ ;  /* 0x0000000514057210 */ /* 0x000fc80007f1e0ff */
[----:B------:R-:W-:Y:S02]  /*1890*/  IADD3.X R15, PT, PT, R15, R18, RZ, P0, !PT ;  /* 0x000000120f0f7210 */ /* 0x000fe400007fe4ff */
[----:B------:R-:W-:Y:S02]  /*18a0*/  IADD3 R3, P0, PT, R5, R20, RZ ;  /* 0x0000001405037210 */ /* 0x000fe40007f1e0ff */
[----:B------:R-:W-:-:S03]  /*18b0*/  SHF.R.U32.HI R2, RZ, 0x1, R15 ;  /* 0x00000001ff027819 */ /* 0x000fc6000001160f */
[----:B------:R-:W-:Y:S01]  /*18c0*/  IMAD.X R18, R18, 0x1, R15, P0 ;  /* 0x0000000112127824 */ /* 0x000fe200000e060f */
[----:B------:R-:W-:Y:S01]  /*18d0*/  LOP3.LUT R2, R2, R5, RZ, 0x3c, !PT ;  /* 0x0000000502027212 */ /* 0x000fe200078e3cff */
[----:B------:R-:W-:Y:S02]  /*18e0*/  IMAD R15, R15, -0x12aa7333, RZ ;  /* 0xed558ccd0f0f7824 */ /* 0x000fe400078e02ff */
[----:B------:R-:W-:Y:S01]  /*18f0*/  IMAD R5, R18, -0x12aa7333, RZ ;  /* 0xed558ccd12057824 */ /* 0x000fe200078e02ff */
[----:B------:R-:W-:Y:S01]  /*1900*/  SHF.R.U32.HI R4, RZ, 0x1, R18 ;  /* 0x00000001ff047819 */ /* 0x000fe20000011612 */
[----:B------:R-:W-:-:S03]  /*1910*/  IMAD R15, R2, -0xae5029, R15 ;  /* 0xff51afd7020f7824 */ /* 0x000fc600078e020f */
[----:B------:R-:W-:Y:S01]  /*1920*/  LOP3.LUT R4, R4, R3, RZ, 0x3c, !PT ;  /* 0x0000000304047212 */ /* 0x000fe200078e3cff */
[----:B------:R-:W-:-:S04]  /*1930*/  IMAD.WIDE.U32 R2, R2, -0x12aa7333, RZ ;  /* 0xed558ccd02027825 */ /* 0x000fc800078e00ff */
[C---:B------:R-:W-:Y:S02]  /*1940*/  IMAD R7, R4.reuse, -0xae5029, R5 ;  /* 0xff51afd704077824 */ /* 0x040fe400078e0205 */
[----:B------:R-:W-:-:S04]  /*1950*/  IMAD.WIDE.U32 R4, R4, -0x12aa7333, RZ ;  /* 0xed558ccd04047825 */ /* 0x000fc800078e00ff */
[----:B------:R-:W-:Y:S01]  /*1960*/  IMAD.IADD R6, R3, 0x1, R15 ;  /* 0x0000000103067824 */ /* 0x000fe200078e020f */
[----:B------:R-:W-:-:S04]  /*1970*/  IADD3 R0, PT, PT, R5, R7, RZ ;  /* 0x0000000705007210 */ /* 0x000fc80007ffe0ff */
[----:B------:R-:W-:Y:S01]  /*1980*/  SHF.R.U32.HI R5, RZ, 0x1, R6 ;  /* 0x00000001ff057819 */ /* 0x000fe20000011606 */
[----:B------:R-:W-:Y:S01]  /*1990*/  IMAD R9, R0, 0x1a85ec53, RZ ;  /* 0x1a85ec5300097824 */ /* 0x000fe200078e02ff */
[----:B------:R-:W-:Y:S02]  /*19a0*/  SHF.R.U32.HI R3, RZ, 0x1, R0 ;  /* 0x00000001ff037819 */ /* 0x000fe40000011600 */
[----:B------:R-:W-:Y:S01]  /*19b0*/  LOP3.LUT R2, R5, R2, RZ, 0x3c, !PT ;  /* 0x0000000205027212 */ /* 0x000fe200078e3cff */
[----:B------:R-:W-:Y:S01]  /*19c0*/  IMAD R5, R6, 0x1a85ec53, RZ ;  /* 0x1a85ec5306057824 */ /* 0x000fe200078e02ff */
[----:B------:R-:W-:-:S03]  /*19d0*/  LOP3.LUT R4, R3, R4, RZ, 0x3c, !PT ;  /* 0x0000000403047212 */ /* 0x000fc600078e3cff */
[----:B------:R-:W-:Y:S02]  /*19e0*/  IMAD R7, R2, -0x3b314602, R5 ;  /* 0xc4ceb9fe02077824 */ /* 0x000fe400078e0205 */
[----:B------:R-:W-:Y:S02]  /*19f0*/  IMAD R11, R4, -0x3b314602, R9 ;  /* 0xc4ceb9fe040b7824 */ /* 0x000fe400078e0209 */
[----:B------:R-:W-:Y:S01]  /*1a00*/  IMAD.WIDE.U32 R2, R2, 0x1a85ec53, RZ ;  /* 0x1a85ec5302027825 */ /* 0x000fe200078e00ff */
[----:B------:R-:W0:Y:S03]  /*1a10*/  LDC.64 R8, c[0x0][0x388] ;  /* 0x0000e200ff087b82 */ /* 0x000e260000000a00 */
[----:B------:R-:W-:-:S04]  /*1a20*/  IMAD.WIDE.U32 R4, R4, 0x1a85ec53, RZ ;  /* 0x1a85ec5304047825 */ /* 0x000fc800078e00ff */
[----:B------:R-:W-:Y:S02]  /*1a30*/  IMAD.IADD R0, R3, 0x1, R7 ;  /* 0x0000000103007824 */ /* 0x000fe400078e0207 */
[----:B------:R-:W-:-:S03]  /*1a40*/  IMAD.IADD R11, R5, 0x1, R11 ;  /* 0x00000001050b7824 */ /* 0x000fc600078e020b */
[----:B------:R-:W-:Y:S02]  /*1a50*/  SHF.R.U32.HI R3, RZ, 0x1, R0 ;  /* 0x00000001ff037819 */ /* 0x000fe40000011600 */
[----:B------:R-:W-:Y:S02]  /*1a60*/  SHF.R.U32.HI R7, RZ, 0x1, R11 ;  /* 0x00000001ff077819 */ /* 0x000fe4000001160b */
[----:B------:R-:W-:Y:S02]  /*1a70*/  LOP3.LUT R2, R3, R2, RZ, 0x3c, !PT ;  /* 0x0000000203027212 */ /* 0x000fe400078e3cff */
[----:B------:R-:W-:-:S04]  /*1a80*/  LOP3.LUT R7, R7, R4, RZ, 0x3c, !PT ;  /* 0x0000000407077212 */ /* 0x000fc800078e3cff */
[----:B------:R-:W-:Y:S01]  /*1a90*/  IADD3 R4, P0, PT, R7, R2, RZ ;  /* 0x0000000207047210 */ /* 0x000fe20007f1e0ff */
[----:B0-----:R-:W-:-:S03]  /*1aa0*/  IMAD.WIDE R2, R19, 0x40, R8 ;  /* 0x0000004013027825 */ /* 0x001fc600078e0208 */
[----:B------:R-:W-:Y:S02]  /*1ab0*/  IADD3.X R5, PT, PT, R11, R0, RZ, P0, !PT ;  /* 0x000000000b057210 */ /* 0x000fe400007fe4ff */
[----:B------:R-:W-:-:S03]  /*1ac0*/  IADD3 R6, P0, PT, R4, R7, RZ ;  /* 0x0000000704067210 */ /* 0x000fc60007f1e0ff */
[----:B------:R-:W-:Y:S02]  /*1ad0*/  STG.E.64 desc[UR36][R2.64], R4 ;  /* 0x0000000402007986 */ /* 0x000fe4000c101b24 */
[----:B------:R-:W-:-:S05]  /*1ae0*/  IMAD.X R7, R5, 0x1, R11, P0 ;  /* 0x0000000105077824 */ /* 0x000fca00000e060b */
[----:B------:R-:W-:Y:S01]  /*1af0*/  STG.E.64 desc[UR36][R2.64+0x40], R6 ;  /* 0x0000400602007986 */ /* 0x000fe2000c101b24 */
[----:B------:R-:W-:Y:S05]  /*1b00*/  EXIT ;  /* 0x000000000000794d */ /* 0x000fea0003800000 */
.L_x_39:
        /* <DEDUP_REMOVED lines=15> */
.L_x_73:


//--------------------- .text._Z6to_strPcPbii     --------------------------
	.section	.text._Z6to_strPcPbii,"ax",@progbits
	.align	128
        .global         _Z6to_strPcPbii
        .type           _Z6to_strPcPbii,@function
        .size           _Z6to_strPcPbii,(.L_x_74 - _Z6to_strPcPbii)
        .other          _Z6to_strPcPbii,@"STO_CUDA_ENTRY STV_DEFAULT"
_Z6to_strPcPbii:
.text._Z6to_strPcPbii:
[----:B------:R-:W-:Y:S01]  /*0000*/  LDC R1, c[0x0][0x37c] ;  /* 0x0000df00ff017b82 */ /* 0x000fe20000000800 */
[----:B------:R-:W0:Y:S01]  /*0010*/  S2R R0, SR_TID.X ;  /* 0x0000000000007919 */ /* 0x000e220000002100 */
[----:B------:R-:W0:Y:S01]  /*0020*/  LDCU UR4, c[0x0][0x360] ;  /* 0x00006c00ff0477ac */ /* 0x000e220008000800 */
[----:B------:R-:W0:Y:S01]  /*0030*/  S2R R3, SR_CTAID.X ;  /* 0x0000000000037919 */ /* 0x000e220000002500 */
[----:B------:R-:W1:Y:S01]  /*0040*/  LDCU UR5, c[0x0][0x390] ;  /* 0x00007200ff0577ac */ /* 0x000e620008000800 */
[----:B0-----:R-:W-:-:S05]  /*0050*/  IMAD R0, R3, UR4, R0 ;  /* 0x0000000403007c24 */ /* 0x001fca000f8e0200 */
[----:B-1----:R-:W-:-:S13]  /*0060*/  ISETP.GE.AND P0, PT, R0, UR5, PT ;  /* 0x0000000500007c0c */ /* 0x002fda000bf06270 */
[----:B------:R-:W-:Y:S05]  /*0070*/  @P0 EXIT ;  /* 0x000000000000094d */ /* 0x000fea0003800000 */
[----:B------:R-:W-:Y:S01]  /*0080*/  BSSY.RECONVERGENT B0, `(.L_x_40) ;  /* 0x000000b000007945 */ /* 0x000fe20003800200 */
[----:B------:R-:W-:Y:S02]  /*0090*/  IMAD.MOV.U32 R6, RZ, RZ, RZ ;  /* 0x000000ffff067224 */ /* 0x000fe400078e00ff */
[----:B------:R-:W-:-:S07]  /*00a0*/  IMAD.MOV.U32 R2, RZ, RZ, R0 ;  /* 0x000000ffff027224 */ /* 0x000fce00078e0000 */
.L_x_41:
[C---:B------:R-:W-:Y:S01]  /*00b0*/  IADD3 R4, PT, PT, R2.reuse, 0x9, RZ ;  /* 0x0000000902047810 */ /* 0x040fe20007ffe0ff */
[----:B------:R-:W-:-:S03]  /*00c0*/  IMAD.HI R3, R2, 0x66666667, RZ ;  /* 0x6666666702037827 */ /* 0x000fc600078e02ff */
[----:B------:R-:W-:Y:S01]  /*00d0*/  ISETP.GT.U32.AND P0, PT, R4, 0x12, PT ;  /* 0x000000120400780c */ /* 0x000fe20003f04070 */
[----:B------:R-:W-:Y:S01]  /*00e0*/  IMAD.MOV.U32 R4, RZ, RZ, R6 ;  /* 0x000000ffff047224 */ /* 0x000fe200078e0006 */
[----:B------:R-:W-:Y:S01]  /*00f0*/  SHF.R.U32.HI R2, RZ, 0x1f, R3 ;  /* 0x0000001fff027819 */ /* 0x000fe20000011603 */
[----:B------:R-:W-:-:S03]  /*0100*/  VIADD R6, R6, 0x1 ;  /* 0x0000000106067836 */ /* 0x000fc60000000000 */
[----:B------:R-:W-:-:S07]  /*0110*/  LEA.HI.SX32 R2, R3, R2, 0x1e ;  /* 0x0000000203027211 */ /* 0x000fce00078ff2ff */
[----:B------:R-:W-:Y:S05]  /*0120*/  @P0 BRA `(.L_x_41) ;  /* 0xfffffffc00e00947 */ /* 0x000fea000383ffff */
[----:B------:R-:W-:Y:S05]  /*0130*/  BSYNC.RECONVERGENT B0 ;  /* 0x0000000000007941 */ /* 0x000fea0003800200 */
.L_x_40:
[----:B------:R-:W0:Y:S01]  /*0140*/  LDCU UR4, c[0x0][0x394] ;  /* 0x00007280ff0477ac */ /* 0x000e220008000800 */
[----:B------:R-:W1:Y:S01]  /*0150*/  LDC.64 R2, c[0x0][0x380] ;  /* 0x0000e000ff027b82 */ /* 0x000e620000000a00 */
[----:B------:R-:W-:Y:S01]  /*0160*/  HFMA2 R5, -RZ, RZ, 0, 0 ;  /* 0x00000000ff057431 */ /* 0x000fe200000001ff */
[----:B------:R-:W-:Y:S01]  /*0170*/  BSSY.RECONVERGENT B0, `(.L_x_42) ;  /* 0x0000014000007945 */ /* 0x000fe20003800200 */
[----:B------:R-:W-:Y:S01]  /*0180*/  IMAD.MOV.U32 R8, RZ, RZ, RZ ;  /* 0x000000ffff087224 */ /* 0x000fe200078e00ff */
[----:B------:R-:W2:Y:S01]  /*0190*/  LDCU.64 UR6, c[0x0][0x358] ;  /* 0x00006b00ff0677ac */ /* 0x000ea20008000a00 */
[----:B0-----:R-:W-:-:S06]  /*01a0*/  UIADD3 UR4, UPT, UPT, UR4, 0x1, URZ ;  /* 0x0000000104047890 */ /* 0x001fcc000fffe0ff */
[----:B--2---:R-:W-:-:S07]  /*01b0*/  IMAD.WIDE R6, R0, UR4, R4 ;  /* 0x0000000400067c25 */ /* 0x004fce000f8e0204 */
.L_x_43:
[----:B0-----:R-:W-:-:S04]  /*01c0*/  IMAD.HI R4, R0, 0x66666667, RZ ;  /* 0x6666666700047827 */ /* 0x001fc800078e02ff */
[----:B------:R-:W-:Y:S01]  /*01d0*/  IMAD.MOV R11, RZ, RZ, -R8 ;  /* 0x000000ffff0b7224 */ /* 0x000fe200078e0a08 */
[----:B------:R-:W-:Y:S01]  /*01e0*/  SHF.R.U32.HI R5, RZ, 0x1f, R4 ;  /* 0x0000001fff057819 */ /* 0x000fe20000011604 */
[----:B------:R-:W-:-:S03]  /*01f0*/  VIADD R8, R8, 0x1 ;  /* 0x0000000108087836 */ /* 0x000fc60000000000 */
[----:B------:R-:W-:Y:S02]  /*0200*/  LEA.HI.SX32 R9, R4, R5, 0x1e ;  /* 0x0000000504097211 */ /* 0x000fe400078ff2ff */
[--C-:B------:R-:W-:Y:S02]  /*0210*/  SHF.R.S32.HI R5, RZ, 0x1f, R11.reuse ;  /* 0x0000001fff057819 */ /* 0x100fe4000001140b */
[----:B-1----:R-:W-:Y:S01]  /*0220*/  IADD3 R4, P0, P1, R6, R2, R11 ;  /* 0x0000000206047210 */ /* 0x002fe2000791e00b */
[----:B------:R-:W-:Y:S02]  /*0230*/  IMAD R10, R9, -0xa, R0 ;  /* 0xfffffff6090a7824 */ /* 0x000fe400078e0200 */
[----:B------:R-:W-:Y:S01]  /*0240*/  VIADD R0, R0, 0x9 ;  /* 0x0000000900007836 */ /* 0x000fe20000000000 */
[----:B------:R-:W-:Y:S02]  /*0250*/  IADD3.X R5, PT, PT, R7, R3, R5, P0, P1 ;  /* 0x0000000307057210 */ /* 0x000fe400007e2405 */
[----:B------:R-:W-:-:S02]  /*0260*/  IADD3 R11, PT, PT, R10, 0x30, RZ ;  /* 0x000000300a0b7810 */ /* 0x000fc40007ffe0ff */
[----:B------:R-:W-:Y:S02]  /*0270*/  ISETP.GT.U32.AND P0, PT, R0, 0x12, PT ;  /* 0x000000120000780c */ /* 0x000fe40003f04070 */
[----:B------:R-:W-:Y:S01]  /*0280*/  MOV R0, R9 ;  /* 0x0000000900007202 */ /* 0x000fe20000000f00 */
[----:B------:R0:W-:Y:S10]  /*0290*/  STG.E.U8 desc[UR6][R4.64], R11 ;  /* 0x0000000b04007986 */ /* 0x0001f4000c101106 */
[----:B------:R-:W-:Y:S05]  /*02a0*/  @P0 BRA `(.L_x_43) ;  /* 0xfffffffc00c40947 */ /* 0x000fea000383ffff */
[----:B------:R-:W-:Y:S05]  /*02b0*/  BSYNC.RECONVERGENT B0 ;  /* 0x0000000000007941 */ /* 0x000fea0003800200 */
.L_x_42:
[----:B------:R-:W-:Y:S01]  /*02c0*/  IADD3 R2, P0, PT, R6, R2, RZ ;  /* 0x0000000206027210 */ /* 0x000fe20007f1e0ff */
[----:B------:R-:W-:-:S03]  /*02d0*/  IMAD.MOV.U32 R0, RZ, RZ, 0x30 ;  /* 0x00000030ff007424 */ /* 0x000fc600078e00ff */
[----:B------:R-:W-:-:S05]  /*02e0*/  IADD3.X R3, PT, PT, R7, R3, RZ, P0, !PT ;  /* 0x0000000307037210 */ /* 0x000fca00007fe4ff */
[----:B------:R-:W-:Y:S01]  /*02f0*/  STG.E.U8 desc[UR6][R2.64+0x1], R0 ;  /* 0x0000010002007986 */ /* 0x000fe2000c101106 */
[----:B------:R-:W-:Y:S05]  /*0300*/  EXIT ;  /* 0x000000000000794d */ /* 0x000fea0003800000 */
.L_x_44:
        /* <DEDUP_REMOVED lines=15> */
.L_x_74:


//--------------------- .text._Z9traversalPiS_S_S_Pbii --------------------------
	.section	.text._Z9traversalPiS_S_S_Pbii,"ax",@progbits
	.align	128
        .global         _Z9traversalPiS_S_S_Pbii
        .type           _Z9traversalPiS_S_S_Pbii,@function
        .size           _Z9traversalPiS_S_S_Pbii,(.L_x_75 - _Z9traversalPiS_S_S_Pbii)
        .other          _Z9traversalPiS_S_S_Pbii,@"STO_CUDA_ENTRY STV_DEFAULT"
_Z9traversalPiS_S_S_Pbii:
.text._Z9traversalPiS_S_S_Pbii:
        /* <DEDUP_REMOVED lines=8> */
[----:B------:R-:W0:Y:S01]  /*0080*/  LDC.64 R4, c[0x0][0x380] ;  /* 0x0000e000ff047b82 */ /* 0x000e220000000a00 */
[----:B------:R-:W1:Y:S01]  /*0090*/  LDCU.64 UR4, c[0x0][0x358] ;  /* 0x00006b00ff0477ac */ /* 0x000e620008000a00 */
[----:B------:R-:W2:Y:S06]  /*00a0*/  LDCU UR6, c[0x0][0x3a8] ;  /* 0x00007500ff0677ac */ /* 0x000eac0008000800 */
[----:B------:R-:W3:Y:S01]  /*00b0*/  LDC.64 R2, c[0x0][0x388] ;  /* 0x0000e200ff027b82 */ /* 0x000ee20000000a00 */
[----:B------:R-:W4:Y:S07]  /*00c0*/  LDCU.64 UR8, c[0x0][0x3a0] ;  /* 0x00007400ff0877ac */ /* 0x000f2e0008000a00 */
[----:B------:R-:W2:Y:S01]  /*00d0*/  LDC.64 R8, c[0x0][0x398] ;  /* 0x0000e600ff087b82 */ /* 0x000ea20000000a00 */
[----:B0-----:R-:W-:-:S07]  /*00e0*/  IMAD.WIDE R4, R11, 0x4, R4 ;  /* 0x000000040b047825 */ /* 0x001fce00078e0204 */
[----:B------:R-:W0:Y:S01]  /*00f0*/  LDC.64 R6, c[0x0][0x390] ;  /* 0x0000e400ff067b82 */ /* 0x000e220000000a00 */
[----:B-1----:R-:W4:Y:S01]  /*0100*/  LDG.E R4, desc[UR4][R4.64] ;  /* 0x0000000404047981 */ /* 0x002f22000c1e1900 */
[----:B---3--:R-:W-:-:S05]  /*0110*/  IMAD.WIDE R2, R11, 0x4, R2 ;  /* 0x000000040b027825 */ /* 0x008fca00078e0202 */
[----:B------:R-:W3:Y:S01]  /*0120*/  LDG.E R12, desc[UR4][R2.64] ;  /* 0x00000004020c7981 */ /* 0x000ee2000c1e1900 */
[----:B--2---:R-:W-:-:S06]  /*0130*/  IMAD.WIDE R8, R11, 0x4, R8 ;  /* 0x000000040b087825 */ /* 0x004fcc00078e0208 */
[----:B------:R1:W5:Y:S01]  /*0140*/  LDG.E R8, desc[UR4][R8.64] ;  /* 0x0000000408087981 */ /* 0x000362000c1e1900 */
[----:B0-----:R-:W-:-:S05]  /*0150*/  IMAD.WIDE R6, R11, 0x4, R6 ;  /* 0x000000040b067825 */ /* 0x001fca00078e0206 */
[----:B------:R1:W5:Y:S01]  /*0160*/  LDG.E R0, desc[UR4][R6.64] ;  /* 0x0000000406007981 */ /* 0x000362000c1e1900 */
[----:B------:R-:W-:Y:S01]  /*0170*/  BSSY.RECONVERGENT B0, `(.L_x_45) ;  /* 0x000001b000007945 */ /* 0x000fe20003800200 */
[----:B----4-:R-:W-:-:S05]  /*0180*/  VIADD R10, R4, 0x1 ;  /* 0x00000001040a7836 */ /* 0x010fca0000000000 */
[----:B------:R-:W-:-:S04]  /*0190*/  LEA.HI.SX32 R11, R10, 0xffffffff, 0x1f ;  /* 0xffffffff0a0b7811 */ /* 0x000fc800078ffaff */
[----:B---3--:R-:W-:-:S13]  /*01a0*/  ISETP.NE.AND P0, PT, R11, R12, PT ;  /* 0x0000000c0b00720c */ /* 0x008fda0003f05270 */
[----:B-1----:R-:W-:Y:S05]  /*01b0*/  @!P0 BRA `(.L_x_46) ;  /* 0x0000000000588947 */ /* 0x002fea0003800000 */
[----:B------:R-:W-:-:S07]  /*01c0*/  IMAD.MOV.U32 R9, RZ, RZ, R4 ;  /* 0x000000ffff097224 */ /* 0x000fce00078e0004 */
.L_x_47:
[C---:B------:R-:W-:Y:S01]  /*01d0*/  LEA R14, R11.reuse, 0x1, 0x1 ;  /* 0x000000010b0e7811 */ /* 0x040fe200078e08ff */
[C---:B-----5:R-:W-:Y:S02]  /*01e0*/  IMAD R4, R11.reuse, UR6, R0 ;  /* 0x000000060b047c24 */ /* 0x060fe4000f8e0200 */
[----:B------:R-:W-:Y:S01]  /*01f0*/  IMAD R6, R11, UR6, R8 ;  /* 0x000000060b067c24 */ /* 0x000fe2000f8e0208 */
[----:B------:R-:W-:Y:S01]  /*0200*/  ISETP.NE.AND P0, PT, R9, R14, PT ;  /* 0x0000000e0900720c */ /* 0x000fe20003f05270 */
[----:B------:R-:W-:Y:S01]  /*0210*/  IMAD.MOV.U32 R12, RZ, RZ, 0x1 ;  /* 0x00000001ff0c7424 */ /* 0x000fe200078e00ff */
[----:B------:R-:W-:-:S11]  /*0220*/  SHF.L.U32 R5, R4, 0x1, RZ ;  /* 0x0000000104057819 */ /* 0x000fd600000006ff */
[C---:B------:R-:W-:Y:S01]  /*0230*/  @!P0 IMAD.SHL.U32 R7, R6.reuse, 0x2, RZ ;  /* 0x0000000206078824 */ /* 0x040fe200078e00ff */
[----:B------:R-:W-:Y:S02]  /*0240*/  @P0 LEA R7, R6, 0x1, 0x1 ;  /* 0x0000000106070811 */ /* 0x000fe400078e08ff */
[----:B------:R-:W-:Y:S02]  /*0250*/  IADD3 R4, P0, PT, R5, UR8, RZ ;  /* 0x0000000805047c10 */ /* 0x000fe4000ff1e0ff */
[----:B------:R-:W-:Y:S02]  /*0260*/  IADD3 R6, P1, PT, R7, UR8, RZ ;  /* 0x0000000807067c10 */ /* 0x000fe4000ff3e0ff */
[----:B------:R-:W-:Y:S02]  /*0270*/  LEA.HI.X.SX32 R5, R5, UR9, 0x1, P0 ;  /* 0x0000000905057c11 */ /* 0x000fe400080f0eff */
[----:B------:R-:W-:-:S03]  /*0280*/  LEA.HI.X.SX32 R7, R7, UR9, 0x1, P1 ;  /* 0x0000000907077c11 */ /* 0x000fc600088f0eff */
[----:B------:R0:W-:Y:S04]  /*0290*/  STG.E.U8 desc[UR4][R4.64], R12 ;  /* 0x0000000c04007986 */ /* 0x0001e8000c101104 */
[----:B------:R0:W-:Y:S04]  /*02a0*/  STG.E.U8 desc[UR4][R6.64], R12 ;  /* 0x0000000c06007986 */ /* 0x0001e8000c101104 */
[----:B------:R-:W2:Y:S01]  /*02b0*/  LDG.E R10, desc[UR4][R2.64] ;  /* 0x00000004020a7981 */ /* 0x000ea2000c1e1900 */
[----:B------:R-:W-:Y:S01]  /*02c0*/  IMAD.IADD R9, R14, 0x1, -R11 ;  /* 0x000000010e097824 */ /* 0x000fe200078e0a0b */
[----:B------:R-:W-:-:S04]  /*02d0*/  MOV R13, R11 ;  /* 0x0000000b000d7202 */ /* 0x000fc80000000f00 */
[----:B------:R-:W-:Y:S01]  /*02e0*/  LEA.HI.SX32 R11, R9, 0xffffffff, 0x1f ;  /* 0xffffffff090b7811 */ /* 0x000fe200078ffaff */
[----:B------:R-:W-:-:S03]  /*02f0*/  IMAD.MOV.U32 R9, RZ, RZ, R13 ;  /* 0x000000ffff097224 */ /* 0x000fc600078e000d */
[----:B--2---:R-:W-:-:S13]  /*0300*/  ISETP.NE.AND P0, PT, R11, R10, PT ;  /* 0x0000000a0b00720c */ /* 0x004fda0003f05270 */
[----:B0-----:R-:W-:Y:S05]  /*0310*/  @P0 BRA `(.L_x_47) ;  /* 0xfffffffc00ac0947 */ /* 0x001fea000383ffff */
.L_x_46:
[----:B------:R-:W-:Y:S05]  /*0320*/  BSYNC.RECONVERGENT B0 ;  /* 0x0000000000007941 */ /* 0x000fea0003800200 */
.L_x_45:
[----:B------:R-:W0:Y:S01]  /*0330*/  LDCU UR7, c[0x0][0x3a8] ;  /* 0x00007500ff0777ac */ /* 0x000e220008000800 */
[----:B------:R-:W-:Y:S01]  /*0340*/  IMAD.MOV.U32 R6, RZ, RZ, 0x1 ;  /* 0x00000001ff067424 */ /* 0x000fe200078e00ff */
[----:B------:R-:W1:Y:S01]  /*0350*/  LDCU.64 UR10, c[0x0][0x3a0] ;  /* 0x00007400ff0a77ac */ /* 0x000e620008000a00 */
[C---:B0----5:R-:W-:Y:S02]  /*0360*/  IMAD R0, R11.reuse, UR7, R0 ;  /* 0x000000070b007c24 */ /* 0x061fe4000f8e0200 */
[----:B------:R-:W-:Y:S02]  /*0370*/  IMAD R8, R11, UR7, R8 ;  /* 0x000000070b087c24 */ /* 0x000fe4000f8e0208 */
[----:B------:R-:W-:-:S03]  /*0380*/  IMAD.SHL.U32 R0, R0, 0x2, RZ ;  /* 0x0000000200007824 */ /* 0x000fc600078e00ff */
[----:B------:R-:W-:Y:S02]  /*0390*/  SHF.L.U32 R8, R8, 0x1, RZ ;  /* 0x0000000108087819 */ /* 0x000fe400000006ff */
[----:B-1----:R-:W-:Y:S02]  /*03a0*/  IADD3 R2, P0, PT, R0, UR10, RZ ;  /* 0x0000000a00027c10 */ /* 0x002fe4000ff1e0ff */
[----:B------:R-:W-:Y:S02]  /*03b0*/  IADD3 R4, P1, PT, R8, UR10, RZ ;  /* 0x0000000a08047c10 */ /* 0x000fe4000ff3e0ff */
[----:B------:R-:W-:Y:S02]  /*03c0*/  LEA.HI.X.SX32 R3, R0, UR11, 0x1, P0 ;  /* 0x0000000b00037c11 */ /* 0x000fe400080f0eff */
[----:B------:R-:W-:Y:S02]  /*03d0*/  PRMT R0, R6, 0x7610, R0 ;  /* 0x0000761006007816 */ /* 0x000fe40000000000 */
[----:B------:R-:W-:-:S03]  /*03e0*/  LEA.HI.X.SX32 R5, R8, UR11, 0x1, P1 ;  /* 0x0000000b08057c11 */ /* 0x000fc600088f0eff */
[----:B------:R-:W-:Y:S04]  /*03f0*/  STG.E.U8 desc[UR4][R2.64+0x1], R0 ;  /* 0x0000010002007986 */ /* 0x000fe8000c101104 */
[----:B------:R-:W-:Y:S01]  /*0400*/  STG.E.U8 desc[UR4][R4.64+0x1], R0 ;  /* 0x0000010004007986 */ /* 0x000fe2000c101104 */
[----:B------:R-:W-:Y:S05]  /*0410*/  EXIT ;  /* 0x000000000000794d */ /* 0x000fea0003800000 */
.L_x_48:
        /* <DEDUP_REMOVED lines=14> */
.L_x_75:


//--------------------- .text._Z13calculate_lcaPiS_S_i --------------------------
	.section	.text._Z13calculate_lcaPiS_S_i,"ax",@progbits
	.align	128
        .global         _Z13calculate_lcaPiS_S_i
        .type           _Z13calculate_lcaPiS_S_i,@function
        .size           _Z13calculate_lcaPiS_S_i,(.L_x_70 - _Z13calculate_lcaPiS_S_i)
        .other          _Z13calculate_lcaPiS_S_i,@"STO_CUDA_ENTRY STV_DEFAULT"
_Z13calculate_lcaPiS_S_i:
.text._Z13calculate_lcaPiS_S_i:
        /* <DEDUP_REMOVED lines=9> */
[----:B------:R-:W1:Y:S07]  /*0090*/  LDCU.64 UR4, c[0x0][0x358] ;  /* 0x00006b00ff0477ac */ /* 0x000e6e0008000a00 */
[----:B------:R-:W2:Y:S01]  /*00a0*/  LDC.64 R10, c[0x0][0x388] ;  /* 0x0000e200ff0a7b82 */ /* 0x000ea20000000a00 */
[----:B0-----:R-:W-:-:S06]  /*00b0*/  IMAD.WIDE R8, R5, 0x4, R8 ;  /* 0x0000000405087825 */ /* 0x001fcc00078e0208 */
[----:B-1----:R-:W3:Y:S01]  /*00c0*/  LDG.E R8, desc[UR4][R8.64] ;  /* 0x0000000408087981 */ /* 0x002ee2000c1e1900 */
[----:B--2---:R-:W-:-:S06]  /*00d0*/  IMAD.WIDE R10, R5, 0x4, R10 ;  /* 0x00000004050a7825 */ /* 0x004fcc00078e020a */
[----:B------:R-:W2:Y:S01]  /*00e0*/  LDG.E R10, desc[UR4][R10.64] ;  /* 0x000000040a0a7981 */ /* 0x000ea2000c1e1900 */
[----:B------:R-:W-:Y:S01]  /*00f0*/  BSSY.RECONVERGENT B0, `(.L_x_49) ;  /* 0x0000029000007945 */ /* 0x000fe20003800200 */
[----:B------:R-:W-:Y:S02]  /*0100*/  IMAD.MOV.U32 R6, RZ, RZ, 0x1 ;  /* 0x00000001ff067424 */ /* 0x000fe400078e00ff */
[----:B---3--:R-:W-:Y:S02]  /*0110*/  VIADD R0, R8, 0x1 ;  /* 0x0000000108007836 */ /* 0x008fe40000000000 */
[----:B--2---:R-:W-:-:S03]  /*0120*/  VIADD R2, R10, 0x1 ;  /* 0x000000010a027836 */ /* 0x004fc60000000000 */
[----:B------:R-:W-:Y:S02]  /*0130*/  I2FP.F32.S32 R0, R0 ;  /* 0x0000000000007245 */ /* 0x000fe40000201400 */
[----:B------:R-:W-:-:S07]  /*0140*/  I2FP.F32.S32 R2, R2 ;  /* 0x0000000200027245 */ /* 0x000fce0000201400 */
.L_x_54:
[----:B------:R-:W-:Y:S01]  /*0150*/  IMAD.MOV.U32 R3, RZ, RZ, 0x1 ;  /* 0x00000001ff037424 */ /* 0x000fe200078e00ff */
[----:B------:R-:W-:Y:S04]  /*0160*/  BSSY.RECONVERGENT B1, `(.L_x_50) ;  /* 0x000000f000017945 */ /* 0x000fe80003800200 */
[----:B------:R-:W-:-:S04]  /*0170*/  SHF.L.U32 R4, R3, R6, RZ ;  /* 0x0000000603047219 */ /* 0x000fc800000006ff */
[----:B------:R-:W-:-:S04]  /*0180*/  I2FP.F32.S32 R4, R4 ;  /* 0x0000000400047245 */ /* 0x000fc80000201400 */
[----:B------:R-:W0:Y:S08]  /*0190*/  MUFU.RCP R3, R4 ;  /* 0x0000000400037308 */ /* 0x000e300000001000 */
[----:B------:R-:W1:Y:S01]  /*01a0*/  FCHK P0, R0, R4 ;  /* 0x0000000400007302 */ /* 0x000e620000000000 */
[----:B0-----:R-:W-:-:S04]  /*01b0*/  FFMA R8, -R4, R3, 1 ;  /* 0x3f80000004087423 */ /* 0x001fc80000000103 */
[----:B------:R-:W-:-:S04]  /*01c0*/  FFMA R3, R3, R8, R3 ;  /* 0x0000000803037223 */ /* 0x000fc80000000003 */
[----:B------:R-:W-:-:S04]  /*01d0*/  FFMA R8, R0, R3, RZ ;  /* 0x0000000300087223 */ /* 0x000fc800000000ff */
[----:B------:R-:W-:-:S04]  /*01e0*/  FFMA R7, -R4, R8, R0 ;  /* 0x0000000804077223 */ /* 0x000fc80000000100 */
[----:B------:R-:W-:Y:S01]  /*01f0*/  FFMA R7, R3, R7, R8 ;  /* 0x0000000703077223 */ /* 0x000fe20000000008 */
[----:B-1----:R-:W-:Y:S06]  /*0200*/  @!P0 BRA `(.L_x_51) ;  /* 0x0000000000108947 */ /* 0x002fec0003800000 */
[----:B------:R-:W-:Y:S01]  /*0210*/  IMAD.MOV.U32 R3, RZ, RZ, R0 ;  /* 0x000000ffff037224 */ /* 0x000fe200078e0000 */
[----:B------:R-:W-:-:S07]  /*0220*/  MOV R8, 0x240 ;  /* 0x0000024000087802 */ /* 0x000fce0000000f00 */
[----:B------:R-:W-:Y:S05]  /*0230*/  CALL.REL.NOINC `($__internal_0_$__cuda_sm3x_div_rn_noftz_f32_slowpath) ;  /* 0x0000000000687944 */ /* 0x000fea0003c00000 */
[----:B------:R-:W-:-:S07]  /*0240*/  IMAD.MOV.U32 R7, RZ, RZ, R3 ;  /* 0x000000ffff077224 */ /* 0x000fce00078e0003 */
.L_x_51:
[----:B------:R-:W-:Y:S05]  /*0250*/  BSYNC.RECONVERGENT B1 ;  /* 0x0000000000017941 */ /* 0x000fea0003800200 */
.L_x_50:
[----:B------:R-:W0:Y:S01]  /*0260*/  MUFU.RCP R3, R4 ;  /* 0x0000000400037308 */ /* 0x000e220000001000 */
[----:B------:R-:W-:Y:S07]  /*0270*/  BSSY.RECONVERGENT B1, `(.L_x_52) ;  /* 0x000000c000017945 */ /* 0x000fee0003800200 */
[----:B------:R-:W1:Y:S08]  /*0280*/  FCHK P0, R2, R4 ;  /* 0x0000000402007302 */ /* 0x000e700000000000 */
[----:B------:R-:W2:Y:S01]  /*0290*/  F2I.FLOOR.NTZ R7, R7 ;  /* 0x0000000700077305 */ /* 0x000ea20000207100 */
[----:B0-----:R-:W-:-:S04]  /*02a0*/  FFMA R8, -R4, R3, 1 ;  /* 0x3f80000004087423 */ /* 0x001fc80000000103 */
[----:B------:R-:W-:-:S04]  /*02b0*/  FFMA R10, R3, R8, R3 ;  /* 0x00000008030a7223 */ /* 0x000fc80000000003 */
[----:B------:R-:W-:-:S04]  /*02c0*/  FFMA R3, R2, R10, RZ ;  /* 0x0000000a02037223 */ /* 0x000fc800000000ff */
[----:B------:R-:W-:-:S04]  /*02d0*/  FFMA R8, -R4, R3, R2 ;  /* 0x0000000304087223 */ /* 0x000fc80000000102 */
[----:B------:R-:W-:Y:S01]  /*02e0*/  FFMA R3, R10, R8, R3 ;  /* 0x000000080a037223 */ /* 0x000fe20000000003 */
[----:B-12---:R-:W-:Y:S06]  /*02f0*/  @!P0 BRA `(.L_x_53) ;  /* 0x00000000000c8947 */ /* 0x006fec0003800000 */
[----:B------:R-:W-:Y:S01]  /*0300*/  IMAD.MOV.U32 R3, RZ, RZ, R2 ;  /* 0x000000ffff037224 */ /* 0x000fe200078e0002 */
[----:B------:R-:W-:-:S07]  /*0310*/  MOV R8, 0x330 ;  /* 0x0000033000087802 */ /* 0x000fce0000000f00 */
[----:B------:R-:W-:Y:S05]  /*0320*/  CALL.REL.NOINC `($__internal_0_$__cuda_sm3x_div_rn_noftz_f32_slowpath) ;  /* 0x00000000002c7944 */ /* 0x000fea0003c00000 */
.L_x_53:
[----:B------:R-:W-:Y:S05]  /*0330*/  BSYNC.RECONVERGENT B1 ;  /* 0x0000000000017941 */ /* 0x000fea0003800200 */
.L_x_52:
[----:B------:R-:W0:Y:S01]  /*0340*/  F2I.FLOOR.NTZ R4, R3 ;  /* 0x0000000300047305 */ /* 0x000e220000207100 */
[----:B------:R-:W-:Y:S01]  /*0350*/  VIADD R6, R6, 0x1 ;  /* 0x0000000106067836 */ /* 0x000fe20000000000 */
[----:B0-----:R-:W-:-:S13]  /*0360*/  ISETP.NE.AND P0, PT, R7, R4, PT ;  /* 0x000000040700720c */ /* 0x001fda0003f05270 */
[----:B------:R-:W-:Y:S05]  /*0370*/  @P0 BRA `(.L_x_54) ;  /* 0xfffffffc00740947 */ /* 0x000fea000383ffff */
[----:B------:R-:W-:Y:S05]  /*0380*/  BSYNC.RECONVERGENT B0 ;  /* 0x0000000000007941 */ /* 0x000fea0003800200 */
.L_x_49:
[----:B------:R-:W0:Y:S01]  /*0390*/  LDC.64 R2, c[0x0][0x390] ;  /* 0x0000e400ff027b82 */ /* 0x000e220000000a00 */
[----:B------:R-:W-:Y:S02]  /*03a0*/  VIADD R7, R7, 0xffffffff ;  /* 0xffffffff07077836 */ /* 0x000fe40000000000 */
[----:B0-----:R-:W-:-:S05]  /*03b0*/  IMAD.WIDE R2, R5, 0x4, R2 ;  /* 0x0000000405027825 */ /* 0x001fca00078e0202 */
[----:B------:R-:W-:Y:S01]  /*03c0*/  STG.E desc[UR4][R2.64], R7 ;  /* 0x0000000702007986 */ /* 0x000fe2000c101904 */
[----:B------:R-:W-:Y:S05]  /*03d0*/  EXIT ;  /* 0x000000000000794d */ /* 0x000fea0003800000 */
        .weak           $__internal_0_$__cuda_sm3x_div_rn_noftz_f32_slowpath
        .type           $__internal_0_$__cuda_sm3x_div_rn_noftz_f32_slowpath,@function
        .size           $__internal_0_$__cuda_sm3x_div_rn_noftz_f32_slowpath,(.L_x_70 - $__internal_0_$__cuda_sm3x_div_rn_noftz_f32_slowpath)
$__internal_0_$__cuda_sm3x_div_rn_noftz_f32_slowpath:
[--C-:B------:R-:W-:Y:S01]  /*03e0*/  SHF.R.U32.HI R10, RZ, 0x17, R4.reuse ;  /* 0x00000017ff0a7819 */ /* 0x100fe20000011604 */
[----:B------:R-:W-:Y:S01]  /*03f0*/  BSSY.RECONVERGENT B2, `(.L_x_55) ;  /* 0x0000063000027945 */ /* 0x000fe20003800200 */
[----:B------:R-:W-:Y:S01]  /*0400*/  SHF.R.U32.HI R9, RZ, 0x17, R3 ;  /* 0x00000017ff097819 */ /* 0x000fe20000011603 */
[----:B------:R-:W-:Y:S01]  /*0410*/  IMAD.MOV.U32 R12, RZ, RZ, R4 ;  /* 0x000000ffff0c7224 */ /* 0x000fe200078e0004 */
[----:B------:R-:W-:Y:S02]  /*0420*/  LOP3.LUT R10, R10, 0xff, RZ, 0xc0, !PT ;  /* 0x000000ff0a0a7812 */ /* 0x000fe400078ec0ff */
[----:B------:R-:W-:-:S03]  /*0430*/  LOP3.LUT R15, R9, 0xff, RZ, 0xc0, !PT ;  /* 0x000000ff090f7812 */ /* 0x000fc600078ec0ff */
[----:B------:R-:W-:Y:S02]  /*0440*/  VIADD R13, R10, 0xffffffff ;  /* 0xffffffff0a0d7836 */ /* 0x000fe40000000000 */
[----:B------:R-:W-:-:S03]  /*0450*/  VIADD R11, R15, 0xffffffff ;  /* 0xffffffff0f0b7836 */ /* 0x000fc60000000000 */
[----:B------:R-:W-:-:S04]  /*0460*/  ISETP.GT.U32.AND P0, PT, R13, 0xfd, PT ;  /* 0x000000fd0d00780c */ /* 0x000fc80003f04070 */
[----:B------:R-:W-:-:S13]  /*0470*/  ISETP.GT.U32.OR P0, PT, R11, 0xfd, P0 ;  /* 0x000000fd0b00780c */ /* 0x000fda0000704470 */
[----:B------:R-:W-:Y:S01]  /*0480*/  @!P0 IMAD.MOV.U32 R9, RZ, RZ, RZ ;  /* 0x000000ffff098224 */ /* 0x000fe200078e00ff */
[----:B------:R-:W-:Y:S06]  /*0490*/  @!P0 BRA `(.L_x_56) ;  /* 0x00000000005c8947 */ /* 0x000fec0003800000 */
[----:B------:R-:W-:Y:S02]  /*04a0*/  FSETP.GTU.FTZ.AND P0, PT, |R3|, +INF , PT ;  /* 0x7f8000000300780b */ /* 0x000fe40003f1c200 */
[----:B------:R-:W-:-:S04]  /*04b0*/  FSETP.GTU.FTZ.AND P1, PT, |R4|, +INF , PT ;  /* 0x7f8000000400780b */ /* 0x000fc80003f3c200 */
[----:B------:R-:W-:-:S13]  /*04c0*/  PLOP3.LUT P0, PT, P0, P1, PT, 0xf8, 0x8f ;  /* 0x00000000008f781c */ /* 0x000fda0000703f70 */
[----:B------:R-:W-:Y:S05]  /*04d0*/  @P0 BRA `(.L_x_57) ;  /* 0x00000004004c0947 */ /* 0x000fea0003800000 */
[----:B------:R-:W-:-:S13]  /*04e0*/  LOP3.LUT P0, RZ, R12, 0x7fffffff, R3, 0xc8, !PT ;  /* 0x7fffffff0cff7812 */ /* 0x000fda000780c803 */
[----:B------:R-:W-:Y:S05]  /*04f0*/  @!P0 BRA `(.L_x_58) ;  /* 0x00000004003c8947 */ /* 0x000fea0003800000 */
[C---:B------:R-:W-:Y:S02]  /*0500*/  FSETP.NEU.FTZ.AND P2, PT, |R3|.reuse, +INF , PT ;  /* 0x7f8000000300780b */ /* 0x040fe40003f5d200 */
[----:B------:R-:W-:Y:S02]  /*0510*/  FSETP.NEU.FTZ.AND P1, PT, |R4|, +INF , PT ;  /* 0x7f8000000400780b */ /* 0x000fe40003f3d200 */
[----:B------:R-:W-:-:S11]  /*0520*/  FSETP.NEU.FTZ.AND P0, PT, |R3|, +INF , PT ;  /* 0x7f8000000300780b */ /* 0x000fd60003f1d200 */
[----:B------:R-:W-:Y:S05]  /*0530*/  @!P1 BRA !P2, `(.L_x_58) ;  /* 0x00000004002c9947 */ /* 0x000fea0005000000 */
[----:B------:R-:W-:-:S04]  /*0540*/  LOP3.LUT P2, RZ, R3, 0x7fffffff, RZ, 0xc0, !PT ;  /* 0x7fffffff03ff7812 */ /* 0x000fc8000784c0ff */
[----:B------:R-:W-:-:S13]  /*0550*/  PLOP3.LUT P1, PT, P1, P2, PT, 0x2f, 0xf2 ;  /* 0x0000000000f2781c */ /* 0x000fda0000f24577 */
[----:B------:R-:W-:Y:S05]  /*0560*/  @P1 BRA `(.L_x_59) ;  /* 0x0000000400181947 */ /* 0x000fea0003800000 */
[----:B------:R-:W-:-:S04]  /*0570*/  LOP3.LUT P1, RZ, R12, 0x7fffffff, RZ, 0xc0, !PT ;  /* 0x7fffffff0cff7812 */ /* 0x000fc8000782c0ff */
[----:B------:R-:W-:-:S13]  /*0580*/  PLOP3.LUT P0, PT, P0, P1, PT, 0x2f, 0xf2 ;  /* 0x0000000000f2781c */ /* 0x000fda0000702577 */
[----:B------:R-:W-:Y:S05]  /*0590*/  @P0 BRA `(.L_x_60) ;  /* 0x0000000400000947 */ /* 0x000fea0003800000 */
[----:B------:R-:W-:Y:S02]  /*05a0*/  ISETP.GE.AND P0, PT, R11, RZ, PT ;  /* 0x000000ff0b00720c */ /* 0x000fe40003f06270 */
[----:B------:R-:W-:-:S11]  /*05b0*/  ISETP.GE.AND P1, PT, R13, RZ, PT ;  /* 0x000000ff0d00720c */ /* 0x000fd60003f26270 */
[----:B------:R-:W-:Y:S02]  /*05c0*/  @P0 IMAD.MOV.U32 R9, RZ, RZ, RZ ;  /* 0x000000ffff090224 */ /* 0x000fe400078e00ff */
[----:B------:R-:W-:Y:S01]  /*05d0*/  @!P0 FFMA R3, R3, 1.84467440737095516160e+19, RZ ;  /* 0x5f80000003038823 */ /* 0x000fe200000000ff */
[----:B------:R-:W-:Y:S02]  /*05e0*/  @!P0 IMAD.MOV.U32 R9, RZ, RZ, -0x40 ;  /* 0xffffffc0ff098424 */ /* 0x000fe400078e00ff */
[----:B------:R-:W-:Y:S02]  /*05f0*/  @!P1 FFMA R12, R4, 1.84467440737095516160e+19, RZ ;  /* 0x5f800000040c9823 */ /* 0x000fe400000000ff */
[----:B------:R-:W-:-:S07]  /*0600*/  @!P1 VIADD R9, R9, 0x40 ;  /* 0x0000004009099836 */ /* 0x000fce0000000000 */
.L_x_56:
[----:B------:R-:W-:Y:S01]  /*0610*/  LEA R11, R10, 0xc0800000, 0x17 ;  /* 0xc08000000a0b7811 */ /* 0x000fe200078eb8ff */
[----:B------:R-:W-:Y:S04]  /*0620*/  BSSY.RECONVERGENT B3, `(.L_x_61) ;  /* 0x0000036000037945 */ /* 0x000fe80003800200 */
[----:B------:R-:W-:Y:S02]  /*0630*/  IMAD.IADD R12, R12, 0x1, -R11 ;  /* 0x000000010c0c7824 */ /* 0x000fe400078e0a0b */
[----:B------:R-:W-:Y:S02]  /*0640*/  VIADD R11, R15, 0xffffff81 ;  /* 0xffffff810f0b7836 */ /* 0x000fe40000000000 */
[----:B------:R0:W1:Y:S01]  /*0650*/  MUFU.RCP R13, R12 ;  /* 0x0000000c000d7308 */ /* 0x0000620000001000 */
[----:B------:R-:W-:Y:S01]  /*0660*/  FADD.FTZ R14, -R12, -RZ ;  /* 0x800000ff0c0e7221 */ /* 0x000fe20000010100 */
[C---:B------:R-:W-:Y:S01]  /*0670*/  IMAD R3, R11.reuse, -0x800000, R3 ;  /* 0xff8000000b037824 */ /* 0x040fe200078e0203 */
[----:B0-----:R-:W-:-:S05]  /*0680*/  IADD3 R12, PT, PT, R11, 0x7f, -R10 ;  /* 0x0000007f0b0c7810 */ /* 0x001fca0007ffe80a */
[----:B------:R-:W-:Y:S02]  /*0690*/  IMAD.IADD R12, R12, 0x1, R9 ;  /* 0x000000010c0c7824 */ /* 0x000fe400078e0209 */
[----:B-1----:R-:W-:-:S04]  /*06a0*/  FFMA R16, R13, R14, 1 ;  /* 0x3f8000000d107423 */ /* 0x002fc8000000000e */
[----:B------:R-:W-:-:S04]  /*06b0*/  FFMA R18, R13, R16, R13 ;  /* 0x000000100d127223 */ /* 0x000fc8000000000d */
[----:B------:R-:W-:-:S04]  /*06c0*/  FFMA R13, R3, R18, RZ ;  /* 0x00000012030d7223 */ /* 0x000fc800000000ff */
[----:B------:R-:W-:-:S04]  /*06d0*/  FFMA R16, R14, R13, R3 ;  /* 0x0000000d0e107223 */ /* 0x000fc80000000003 */
[----:B------:R-:W-:-:S04]  /*06e0*/  FFMA R13, R18, R16, R13 ;  /* 0x00000010120d7223 */ /* 0x000fc8000000000d */
[----:B------:R-:W-:-:S04]  /*06f0*/  FFMA R14, R14, R13, R3 ;  /* 0x0000000d0e0e7223 */ /* 0x000fc80000000003 */
[----:B------:R-:W-:-:S05]  /*0700*/  FFMA R3, R18, R14, R13 ;  /* 0x0000000e12037223 */ /* 0x000fca000000000d */
[----:B------:R-:W-:-:S04]  /*0710*/  SHF.R.U32.HI R10, RZ, 0x17, R3 ;  /* 0x00000017ff0a7819 */ /* 0x000fc80000011603 */
[----:B------:R-:W-:-:S05]  /*0720*/  LOP3.LUT R10, R10, 0xff, RZ, 0xc0, !PT ;  /* 0x000000ff0a0a7812 */ /* 0x000fca00078ec0ff */
[----:B------:R-:W-:-:S04]  /*0730*/  IMAD.IADD R15, R10, 0x1, R12 ;  /* 0x000000010a0f7824 */ /* 0x000fc800078e020c */
[----:B------:R-:W-:-:S05]  /*0740*/  VIADD R9, R15, 0xffffffff ;  /* 0xffffffff0f097836 */ /* 0x000fca0000000000 */
[----:B------:R-:W-:-:S13]  /*0750*/  ISETP.GE.U32.AND P0, PT, R9, 0xfe, PT ;  /* 0x000000fe0900780c */ /* 0x000fda0003f06070 */
[----:B------:R-:W-:Y:S05]  /*0760*/  @!P0 BRA `(.L_x_62) ;  /* 0x0000000000808947 */ /* 0x000fea0003800000 */
[----:B------:R-:W-:-:S13]  /*0770*/  ISETP.GT.AND P0, PT, R15, 0xfe, PT ;  /* 0x000000fe0f00780c */ /* 0x000fda0003f04270 */
[----:B------:R-:W-:Y:S05]  /*0780*/  @P0 BRA `(.L_x_63) ;  /* 0x00000000006c0947 */ /* 0x000fea0003800000 */
[----:B------:R-:W-:-:S13]  /*0790*/  ISETP.GE.AND P0, PT, R15, 0x1, PT ;  /* 0x000000010f00780c */ /* 0x000fda0003f06270 */
[----:B------:R-:W-:Y:S05]  /*07a0*/  @P0 BRA `(.L_x_64) ;  /* 0x0000000000740947 */ /* 0x000fea0003800000 */
[----:B------:R-:W-:Y:S02]  /*07b0*/  ISETP.GE.AND P0, PT, R15, -0x18, PT ;  /* 0xffffffe80f00780c */ /* 0x000fe40003f06270 */
[----:B------:R-:W-:-:S11]  /*07c0*/  LOP3.LUT R3, R3, 0x80000000, RZ, 0xc0, !PT ;  /* 0x8000000003037812 */ /* 0x000fd600078ec0ff */
[----:B------:R-:W-:Y:S05]  /*07d0*/  @!P0 BRA `(.L_x_64) ;  /* 0x0000000000688947 */ /* 0x000fea0003800000 */
[CCC-:B------:R-:W-:Y:S01]  /*07e0*/  FFMA.RZ R9, R18.reuse, R14.reuse, R13.reuse ;  /* 0x0000000e12097223 */ /* 0x1c0fe2000000c00d */
[C---:B------:R-:W-:Y:S02]  /*07f0*/  VIADD R12, R15.reuse, 0x20 ;  /* 0x000000200f0c7836 */ /* 0x040fe40000000000 */
[CCC-:B------:R-:W-:Y:S01]  /*0800*/  FFMA.RM R10, R18.reuse, R14.reuse, R13.reuse ;  /* 0x0000000e120a7223 */ /* 0x1c0fe2000000400d */
[----:B------:R-:W-:Y:S02]  /*0810*/  ISETP.NE.AND P2, PT, R15, RZ, PT ;  /* 0x000000ff0f00720c */ /* 0x000fe40003f45270 */
[----:B------:R-:W-:Y:S01]  /*0820*/  LOP3.LUT R11, R9, 0x7fffff, RZ, 0xc0, !PT ;  /* 0x007fffff090b7812 */ /* 0x000fe200078ec0ff */
[----:B------:R-:W-:Y:S01]  /*0830*/  FFMA.RP R9, R18, R14, R13 ;  /* 0x0000000e12097223 */ /* 0x000fe2000000800d */
[----:B------:R-:W-:Y:S01]  /*0840*/  IMAD.MOV R13, RZ, RZ, -R15 ;  /* 0x000000ffff0d7224 */ /* 0x000fe200078e0a0f */
[----:B------:R-:W-:Y:S02]  /*0850*/  ISETP.NE.AND P1, PT, R15, RZ, PT ;  /* 0x000000ff0f00720c */ /* 0x000fe40003f25270 */
[----:B------:R-:W-:-:S02]  /*0860*/  LOP3.LUT R11, R11, 0x800000, RZ, 0xfc, !PT ;  /* 0x008000000b0b7812 */ /* 0x000fc400078efcff */
[----:B------:R-:W-:Y:S02]  /*0870*/  FSETP.NEU.FTZ.AND P0, PT, R9, R10, PT ;  /* 0x0000000a0900720b */ /* 0x000fe40003f1d000 */
[----:B------:R-:W-:Y:S02]  /*0880*/  SHF.L.U32 R12, R11, R12, RZ ;  /* 0x0000000c0b0c7219 */ /* 0x000fe400000006ff */
[----:B------:R-:W-:Y:S02]  /*0890*/  SEL R10, R13, RZ, P2 ;  /* 0x000000ff0d0a7207 */ /* 0x000fe40001000000 */
[----:B------:R-:W-:Y:S02]  /*08a0*/  ISETP.NE.AND P1, PT, R12, RZ, P1 ;  /* 0x000000ff0c00720c */ /* 0x000fe40000f25270 */
[----:B------:R-:W-:Y:S02]  /*08b0*/  SHF.R.U32.HI R10, RZ, R10, R11 ;  /* 0x0000000aff0a7219 */ /* 0x000fe4000001160b */
[----:B------:R-:W-:-:S02]  /*08c0*/  PLOP3.LUT P0, PT, P0, P1, PT, 0xf8, 0x8f ;  /* 0x00000000008f781c */ /* 0x000fc40000703f70 */
[----:B------:R-:W-:Y:S02]  /*08d0*/  SHF.R.U32.HI R12, RZ, 0x1, R10 ;  /* 0x00000001ff0c7819 */ /* 0x000fe4000001160a */
[----:B------:R-:W-:-:S04]  /*08e0*/  SEL R9, RZ, 0x1, !P0 ;  /* 0x00000001ff097807 */ /* 0x000fc80004000000 */
[----:B------:R-:W-:-:S04]  /*08f0*/  LOP3.LUT R9, R9, 0x1, R12, 0xf8, !PT ;  /* 0x0000000109097812 */ /* 0x000fc800078ef80c */
[----:B------:R-:W-:-:S05]  /*0900*/  LOP3.LUT R9, R9, R10, RZ, 0xc0, !PT ;  /* 0x0000000a09097212 */ /* 0x000fca00078ec0ff */
[----:B------:R-:W-:-:S05]  /*0910*/  IMAD.IADD R12, R12, 0x1, R9 ;  /* 0x000000010c0c7824 */ /* 0x000fca00078e0209 */
[----:B------:R-:W-:Y:S01]  /*0920*/  LOP3.LUT R3, R12, R3, RZ, 0xfc, !PT ;  /* 0x000000030c037212 */ /* 0x000fe200078efcff */
[----:B------:R-:W-:Y:S06]  /*0930*/  BRA `(.L_x_64) ;  /* 0x0000000000107947 */ /* 0x000fec0003800000 */
.L_x_63:
[----:B------:R-:W-:-:S04]  /*0940*/  LOP3.LUT R3, R3, 0x80000000, RZ, 0xc0, !PT ;  /* 0x8000000003037812 */ /* 0x000fc800078ec0ff */
[----:B------:R-:W-:Y:S01]  /*0950*/  LOP3.LUT R3, R3, 0x7f800000, RZ, 0xfc, !PT ;  /* 0x7f80000003037812 */ /* 0x000fe200078efcff */
[----:B------:R-:W-:Y:S06]  /*0960*/  BRA `(.L_x_64) ;  /* 0x0000000000047947 */ /* 0x000fec0003800000 */
.L_x_62:
[----:B------:R-:W-:-:S07]  /*0970*/  IMAD R3, R12, 0x800000, R3 ;  /* 0x008000000c037824 */ /* 0x000fce00078e0203 */
.L_x_64:
[----:B------:R-:W-:Y:S05]  /*0980*/  BSYNC.RECONVERGENT B3 ;  /* 0x0000000000037941 */ /* 0x000fea0003800200 */
.L_x_61:
[----:B------:R-:W-:Y:S05]  /*0990*/  BRA `(.L_x_65) ;  /* 0x0000000000207947 */ /* 0x000fea0003800000 */
.L_x_60:
[----:B------:R-:W-:-:S04]  /*09a0*/  LOP3.LUT R3, R12, 0x80000000, R3, 0x48, !PT ;  /* 0x800000000c037812 */ /* 0x000fc800078e4803 */
[----:B------:R-:W-:Y:S01]  /*09b0*/  LOP3.LUT R3, R3, 0x7f800000, RZ, 0xfc, !PT ;  /* 0x7f80000003037812 */ /* 0x000fe200078efcff */
[----:B------:R-:W-:Y:S06]  /*09c0*/  BRA `(.L_x_65) ;  /* 0x0000000000147947 */ /* 0x000fec0003800000 */
.L_x_59:
[----:B------:R-:W-:Y:S01]  /*09d0*/  LOP3.LUT R3, R12, 0x80000000, R3, 0x48, !PT ;  /* 0x800000000c037812 */ /* 0x000fe200078e4803 */
[----:B------:R-:W-:Y:S06]  /*09e0*/  BRA `(.L_x_65) ;  /* 0x00000000000c7947 */ /* 0x000fec0003800000 */
.L_x_58:
[----:B------:R-:W0:Y:S01]  /*09f0*/  MUFU.RSQ R3, -QNAN ;  /* 0xffc0000000037908 */ /* 0x000e220000001400 */
[----:B------:R-:W-:Y:S05]  /*0a00*/  BRA `(.L_x_65) ;  /* 0x0000000000047947 */ /* 0x000fea0003800000 */
.L_x_57:
[----:B------:R-:W-:-:S07]  /*0a10*/  FADD.FTZ R3, R3, R4 ;  /* 0x0000000403037221 */ /* 0x000fce0000010000 */
.L_x_65:
[----:B------:R-:W-:Y:S05]  /*0a20*/  BSYNC.RECONVERGENT B2 ;  /* 0x0000000000027941 */ /* 0x000fea0003800200 */
.L_x_55:
[----:B------:R-:W-:-:S04]  /*0a30*/  IMAD.MOV.U32 R9, RZ, RZ, 0x0 ;  /* 0x00000000ff097424 */ /* 0x000fc800078e00ff */
[----:B0-----:R-:W-:Y:S05]  /*0a40*/  RET.REL.NODEC R8 `(_Z13calculate_lcaPiS_S_i) ;  /* 0xfffffff4086c7950 */ /* 0x001fea0003c3ffff */
.L_x_66:
        /* <DEDUP_REMOVED lines=11> */
.L_x_70:


//--------------------- .text._Z12adjust_levelPiS_Pbiil --------------------------
	.section	.text._Z12adjust_levelPiS_Pbiil,"ax",@progbits
	.align	128
        .global         _Z12adjust_levelPiS_Pbiil
        .type           _Z12adjust_levelPiS_Pbiil,@function
        .size           _Z12adjust_levelPiS_Pbiil,(.L_x_77 - _Z12adjust_levelPiS_Pbiil)
        .other          _Z12adjust_levelPiS_Pbiil,@"STO_CUDA_ENTRY STV_DEFAULT"
_Z12adjust_levelPiS_Pbiil:
.text._Z12adjust_levelPiS_Pbiil:
        /* <DEDUP_REMOVED lines=12> */
[----:B------:R-:W4:Y:S01]  /*00c0*/  LDCU.64 UR8, c[0x0][0x3a0] ;  /* 0x00007400ff0877ac */ /* 0x000f220008000a00 */
[----:B0-----:R-:W-:-:S05]  /*00d0*/  IMAD.WIDE R2, R7, 0x4, R2 ;  /* 0x0000000407027825 */ /* 0x001fca00078e0202 */
[----:B-1----:R-:W5:Y:S01]  /*00e0*/  LDG.E R0, desc[UR6][R2.64] ;  /* 0x0000000602007981 */ /* 0x002f62000c1e1900 */
[----:B--2---:R-:W-:Y:S01]  /*00f0*/  UIADD3 UR4, UPT, UPT, UR5, -0x1, URZ ;  /* 0xffffffff05047890 */ /* 0x004fe2000fffe0ff */
[----:B---3--:R-:W-:-:S05]  /*0100*/  IMAD.WIDE R4, R7, 0x4, R4 ;  /* 0x0000000407047825 */ /* 0x008fca00078e0204 */
[----:B-----5:R-:W-:-:S05]  /*0110*/  VIADD R9, R0, UR4 ;  /* 0x0000000400097c36 */ /* 0x020fca0008000000 */
[----:B------:R0:W-:Y:S04]  /*0120*/  STG.E desc[UR6][R2.64], R9 ;  /* 0x0000000902007986 */ /* 0x0001e8000c101906 */
[----:B------:R-:W2:Y:S02]  /*0130*/  LDG.E R0, desc[UR6][R4.64] ;  /* 0x0000000604007981 */ /* 0x000ea4000c1e1900 */
[----:B--2---:R-:W-:-:S05]  /*0140*/  VIADD R7, R0, UR4 ;  /* 0x0000000400077c36 */ /* 0x004fca0008000000 */
[----:B------:R0:W-:Y:S01]  /*0150*/  STG.E desc[UR6][R4.64], R7 ;  /* 0x0000000704007986 */ /* 0x0001e2000c101906 */
[----:B------:R-:W-:Y:S06]  /*0160*/  BAR.SYNC.DEFER_BLOCKING 0x0 ;  /* 0x0000000000007b1d */ /* 0x000fec0000010000 */
[----:B------:R-:W4:Y:S04]  /*0170*/  LDG.E R0, desc[UR6][R2.64] ;  /* 0x0000000602007981 */ /* 0x000f28000c1e1900 */
[----:B------:R-:W2:Y:S01]  /*0180*/  LDG.E R11, desc[UR6][R4.64] ;  /* 0x00000006040b7981 */ /* 0x000ea2000c1e1900 */
[----:B----4-:R-:W-:-:S02]  /*0190*/  ISETP.GE.U32.AND P0, PT, R0, UR8, PT ;  /* 0x0000000800007c0c */ /* 0x010fc4000bf06070 */
[----:B------:R-:W-:Y:S02]  /*01a0*/  SHF.R.S32.HI R6, RZ, 0x1f, R0 ;  /* 0x0000001fff067819 */ /* 0x000fe40000011400 */
[C---:B--2---:R-:W-:Y:S02]  /*01b0*/  ISETP.GE.U32.AND P2, PT, R11.reuse, UR8, PT ;  /* 0x000000080b007c0c */ /* 0x044fe4000bf46070 */
[----:B------:R-:W-:Y:S02]  /*01c0*/  ISETP.GE.AND.EX P0, PT, R6, UR9, PT, P0 ;  /* 0x0000000906007c0c */ /* 0x000fe4000bf06300 */
[----:B------:R-:W-:Y:S02]  /*01d0*/  SHF.R.S32.HI R6, RZ, 0x1f, R11 ;  /* 0x0000001fff067819 */ /* 0x000fe4000001140b */
[----:B------:R-:W-:Y:S02]  /*01e0*/  ISETP.GE.U32.AND P1, PT, R11, UR8, PT ;  /* 0x000000080b007c0c */ /* 0x000fe4000bf26070 */
[----:B------:R-:W-:-:S02]  /*01f0*/  ISETP.GE.AND.EX P2, PT, R6, UR9, PT, P2 ;  /* 0x0000000906007c0c */ /* 0x000fc4000bf46320 */
[----:B------:R-:W-:Y:S02]  /*0200*/  ISETP.GE.AND.EX P1, PT, R6, UR9, PT, P1 ;  /* 0x0000000906007c0c */ /* 0x000fe4000bf26310 */
[----:B------:R-:W-:-:S03]  /*0210*/  SEL R6, RZ, 0xffffffff, P2 ;  /* 0xffffffffff067807 */ /* 0x000fc60001000000 */
[----:B------:R-:W-:-:S04]  /*0220*/  @!P0 SEL R6, RZ, 0xffffffff, !P1 ;  /* 0xffffffffff068807 */ /* 0x000fc80004800000 */
[----:B------:R-:W-:-:S04]  /*0230*/  LOP3.LUT R6, R6, 0x1, RZ, 0xc0, !PT ;  /* 0x0000000106067812 */ /* 0x000fc800078ec0ff */
[----:B------:R-:W-:-:S13]  /*0240*/  ISETP.NE.U32.AND P0, PT, R6, 0x1, PT ;  /* 0x000000010600780c */ /* 0x000fda0003f05070 */
[----:B0-----:R-:W-:Y:S05]  /*0250*/  @P0 EXIT ;  /* 0x000000000000094d */ /* 0x001fea0003800000 */
[----:B------:R-:W-:-:S13]  /*0260*/  ISETP.GT.AND P0, PT, R0, R11, PT ;  /* 0x0000000b0000720c */ /* 0x000fda0003f04270 */
[----:B------:R-:W-:Y:S05]  /*0270*/  @!P0 BRA `(.L_x_67) ;  /* 0x0000000000648947 */ /* 0x000fea0003800000 */
[----:B------:R-:W-:Y:S01]  /*0280*/  VIADD R4, R0, 0x1 ;  /* 0x0000000100047836 */ /* 0x000fe20000000000 */
[----:B------:R-:W0:Y:S01]  /*0290*/  LDCU.64 UR8, c[0x0][0x390] ;  /* 0x00007200ff0877ac */ /* 0x000e220008000a00 */
[----:B------:R-:W-:Y:S02]  /*02a0*/  VIADD R11, R11, -UR5 ;  /* 0x800000050b0b7c36 */ /* 0x000fe40008000000 */
[----:B------:R-:W-:Y:S01]  /*02b0*/  IMAD.MOV.U32 R8, RZ, RZ, 0x1 ;  /* 0x00000001ff087424 */ /* 0x000fe200078e00ff */
[----:B------:R-:W-:Y:S01]  /*02c0*/  LEA.HI.SX32 R9, R4, 0xffffffff, 0x1f ;  /* 0xffffffff04097811 */ /* 0x000fe200078ffaff */
[----:B------:R-:W-:-:S03]  /*02d0*/  VIADD R4, R11, 0x1 ;  /* 0x000000010b047836 */ /* 0x000fc60000000000 */
[----:B------:R-:W-:-:S04]  /*02e0*/  LEA R5, R9, 0x1, 0x1 ;  /* 0x0000000109057811 */ /* 0x000fc800078e08ff */
[C---:B------:R-:W-:Y:S01]  /*02f0*/  ISETP.NE.AND P0, PT, R0.reuse, R5, PT ;  /* 0x000000050000720c */ /* 0x040fe20003f05270 */
[----:B------:R-:W-:-:S04]  /*0300*/  VIADD R0, R0, -UR5 ;  /* 0x8000000500007c36 */ /* 0x000fc80008000000 */
[----:B------:R-:W-:-:S04]  /*0310*/  IMAD R0, R9, UR5, R0 ;  /* 0x0000000509007c24 */ /* 0x000fc8000f8e0200 */
[----:B------:R-:W-:-:S04]  /*0320*/  IMAD.SHL.U32 R0, R0, 0x2, RZ ;  /* 0x0000000200007824 */ /* 0x000fc800078e00ff */
[----:B------:R-:W-:-:S04]  /*0330*/  @!P0 IMAD.MOV R4, RZ, RZ, R11 ;  /* 0x000000ffff048224 */ /* 0x000fc800078e020b */
[----:B------:R-:W-:-:S04]  /*0340*/  IMAD R4, R9, UR5, R4 ;  /* 0x0000000509047c24 */ /* 0x000fc8000f8e0204 */
[C---:B------:R-:W-:Y:S01]  /*0350*/  IMAD.SHL.U32 R5, R4.reuse, 0x2, RZ ;  /* 0x0000000204057824 */ /* 0x040fe200078e00ff */
[----:B------:R-:W-:-:S03]  /*0360*/  LEA R7, R4, 0x1, 0x1 ;  /* 0x0000000104077811 */ /* 0x000fc600078e08ff */
[----:B------:R-:W-:Y:S01]  /*0370*/  @!P0 VIADD R7, R5, 0x2 ;  /* 0x0000000205078836 */ /* 0x000fe20000000000 */
[----:B0-----:R-:W-:-:S04]  /*0380*/  IADD3 R4, P0, PT, R0, UR8, RZ ;  /* 0x0000000800047c10 */ /* 0x001fc8000ff1e0ff */
[C---:B------:R-:W-:Y:S02]  /*0390*/  IADD3 R6, P1, PT, R7.reuse, UR8, RZ ;  /* 0x0000000807067c10 */ /* 0x040fe4000ff3e0ff */
[----:B------:R-:W-:Y:S02]  /*03a0*/  LEA.HI.X.SX32 R5, R0, UR9, 0x1, P0 ;  /* 0x0000000900057c11 */ /* 0x000fe400080f0eff */
[----:B------:R-:W-:Y:S02]  /*03b0*/  PRMT R0, R8, 0x7610, R0 ;  /* 0x0000761008007816 */ /* 0x000fe40000000000 */
[----:B------:R-:W-:-:S03]  /*03c0*/  LEA.HI.X.SX32 R7, R7, UR9, 0x1, P1 ;  /* 0x0000000907077c11 */ /* 0x000fc600088f0eff */
[----:B------:R-:W-:Y:S04]  /*03d0*/  STG.E.U8 desc[UR6][R4.64+0x2], R0 ;  /* 0x0000020004007986 */ /* 0x000fe8000c101106 */
[----:B------:R-:W-:Y:S04]  /*03e0*/  STG.E.U8 desc[UR6][R6.64], R0 ;  /* 0x0000000006007986 */ /* 0x000fe8000c101106 */
[----:B------:R-:W-:Y:S01]  /*03f0*/  STG.E desc[UR6][R2.64], R9 ;  /* 0x0000000902007986 */ /* 0x000fe2000c101906 */
[----:B------:R-:W-:Y:S05]  /*0400*/  EXIT ;  /* 0x000000000000794d */ /* 0x000fea0003800000 */
.L_x_67:
[----:B------:R-:W-:Y:S01]  /*0410*/  VIADD R2, R11, 0x1 ;  /* 0x000000010b027836 */ /* 0x000fe20000000000 */
[----:B------:R-:W0:Y:S01]  /*0420*/  LDCU.64 UR8, c[0x0][0x390] ;  /* 0x00007200ff0877ac */ /* 0x000e220008000a00 */
[----:B------:R-:W-:Y:S02]  /*0430*/  VIADD R0, R0, -UR5 ;  /* 0x8000000500007c36 */ /* 0x000fe40008000000 */
[----:B------:R-:W-:Y:S01]  /*0440*/  IMAD.MOV.U32 R8, RZ, RZ, 0x1 ;  /* 0x00000001ff087424 */ /* 0x000fe200078e00ff */
[----:B------:R-:W-:-:S04]  /*0450*/  LEA.HI.SX32 R9, R2, 0xffffffff, 0x1f ;  /* 0xffffffff02097811 */ /* 0x000fc800078ffaff */
[----:B------:R-:W-:-:S04]  /*0460*/  LEA R2, R9, 0x1, 0x1 ;  /* 0x0000000109027811 */ /* 0x000fc800078e08ff */
[----:B------:R-:W-:Y:S01]  /*0470*/  ISETP.NE.AND P0, PT, R11, R2, PT ;  /* 0x000000020b00720c */ /* 0x000fe20003f05270 */
[----:B------:R-:W-:-:S12]  /*0480*/  VIADD R2, R0, 0x1 ;  /* 0x0000000100027836 */ /* 0x000fd80000000000 */
[----:B------:R-:W-:Y:S02]  /*0490*/  @!P0 IMAD.MOV R2, RZ, RZ, R0 ;  /* 0x000000ffff028224 */ /* 0x000fe400078e0200 */
[----:B------:R-:W-:Y:S02]  /*04a0*/  VIADD R0, R11, -UR5 ;  /* 0x800000050b007c36 */ /* 0x000fe40008000000 */
[C---:B------:R-:W-:Y:S02]  /*04b0*/  IMAD R2, R9.reuse, UR5, R2 ;  /* 0x0000000509027c24 */ /* 0x040fe4000f8e0202 */
[----:B------:R-:W-:Y:S02]  /*04c0*/  IMAD R0, R9, UR5, R0 ;  /* 0x0000000509007c24 */ /* 0x000fe4000f8e0200 */
[C---:B------:R-:W-:Y:S01]  /*04d0*/  IMAD.SHL.U32 R3, R2.reuse, 0x2, RZ ;  /* 0x0000000202037824 */ /* 0x040fe200078e00ff */
[----:B------:R-:W-:Y:S01]  /*04e0*/  LEA R7, R2, 0x1, 0x1 ;  /* 0x0000000102077811 */ /* 0x000fe200078e08ff */
[----:B------:R-:W-:-:S02]  /*04f0*/  IMAD.SHL.U32 R0, R0, 0x2, RZ ;  /* 0x0000000200007824 */ /* 0x000fc400078e00ff */
[----:B------:R-:W-:-:S03]  /*0500*/  @!P0 VIADD R7, R3, 0x2 ;  /* 0x0000000203078836 */ /* 0x000fc60000000000 */
[C---:B0-----:R-:W-:Y:S02]  /*0510*/  IADD3 R2, P0, PT, R0.reuse, UR8, RZ ;  /* 0x0000000800027c10 */ /* 0x041fe4000ff1e0ff */
        /* <DEDUP_REMOVED lines=8> */
.L_x_68:
        /* <DEDUP_REMOVED lines=14> */
.L_x_77:


//--------------------- .text._Z9init_maskPbi     --------------------------
	.section	.text._Z9init_maskPbi,"ax",@progbits
	.align	128
        .global         _Z9init_maskPbi
        .type           _Z9init_maskPbi,@function
        .size           _Z9init_maskPbi,(.L_x_78 - _Z9init_maskPbi)
        .other          _Z9init_maskPbi,@"STO_CUDA_ENTRY STV_DEFAULT"
_Z9init_maskPbi:
.text._Z9init_maskPbi:
[----:B------:R-:W-:Y:S08]  /*0000*/  LDC R1, c[0x0][0x37c] ;  /* 0x0000df00ff017b82 */ /* 0x000ff00000000800 */
[----:B------:R-:W-:Y:S01]  /*0010*/  S2UR UR4, SR_CTAID.Z ;  /* 0x00000000000479c3 */ /* 0x000fe20000002700 */
[----:B------:R-:W0:Y:S01]  /*0020*/  S2R R0, SR_TID.Z ;  /* 0x0000000000007919 */ /* 0x000e220000002300 */
[----:B------:R-:W1:Y:S01]  /*0030*/  LDCU UR5, c[0x0][0x370] ;  /* 0x00006e00ff0577ac */ /* 0x000e620008000800 */
[----:B------:R-:W2:Y:S01]  /*0040*/  S2R R3, SR_TID.Y ;  /* 0x0000000000037919 */ /* 0x000ea20000002200 */
[----:B------:R-:W3:Y:S04]  /*0050*/  LDCU UR6, c[0x0][0x374] ;  /* 0x00006e80ff0677ac */ /* 0x000ee80008000800 */
[----:B------:R-:W3:Y:S01]  /*0060*/  S2UR UR7, SR_CTAID.Y ;  /* 0x00000000000779c3 */ /* 0x000ee20000002600 */
[----:B------:R-:W4:Y:S01]  /*0070*/  S2R R5, SR_TID.X ;  /* 0x0000000000057919 */ /* 0x000f220000002100 */
[----:B------:R-:W4:Y:S01]  /*0080*/  LDCU UR10, c[0x0][0x360] ;  /* 0x00006c00ff0a77ac */ /* 0x000f220008000800 */
[----:B------:R-:W2:Y:S05]  /*0090*/  LDCU UR11, c[0x0][0x364] ;  /* 0x00006c80ff0b77ac */ /* 0x000eaa0008000800 */
[----:B------:R-:W1:Y:S01]  /*00a0*/  S2UR UR8, SR_CTAID.X ;  /* 0x00000000000879c3 */ /* 0x000e620000002500 */
[----:B------:R-:W5:Y:S07]  /*00b0*/  LDCU UR9, c[0x0][0x388] ;  /* 0x00007100ff0977ac */ /* 0x000f6e0008000800 */
[----:B------:R-:W0:Y:S01]  /*00c0*/  LDC R7, c[0x0][0x368] ;  /* 0x0000da00ff077b82 */ /* 0x000e220000000800 */
[----:B---3--:R-:W-:-:S04]  /*00d0*/  UIMAD UR4, UR4, UR6, UR7 ;  /* 0x00000006040472a4 */ /* 0x008fc8000f8e0207 */
[----:B-1----:R-:W-:Y:S02]  /*00e0*/  UIMAD UR4, UR4, UR5, UR8 ;  /* 0x00000005040472a4 */ /* 0x002fe4000f8e0208 */
[----:B-----5:R-:W-:-:S04]  /*00f0*/  UIADD3 UR5, UPT, UPT, UR9, -0x1, URZ ;  /* 0xffffffff09057890 */ /* 0x020fc8000fffe0ff */
[----:B------:R-:W-:Y:S01]  /*0100*/  UIMAD UR5, UR5, UR9, URZ ;  /* 0x00000009050572a4 */ /* 0x000fe2000f8e02ff */
[----:B0-----:R-:W-:-:S03]  /*0110*/  IMAD R0, R7, UR4, R0 ;  /* 0x0000000407007c24 */ /* 0x001fc6000f8e0200 */
[----:B------:R-:W-:Y:S01]  /*0120*/  USHF.L.U32 UR5, UR5, 0x1, URZ ;  /* 0x0000000105057899 */ /* 0x000fe200080006ff */
[----:B--2---:R-:W-:-:S04]  /*0130*/  IMAD R0, R0, UR11, R3 ;  /* 0x0000000b00007c24 */ /* 0x004fc8000f8e0203 */
[----:B----4-:R-:W-:-:S05]  /*0140*/  IMAD R0, R0, UR10, R5 ;  /* 0x0000000a00007c24 */ /* 0x010fca000f8e0205 */
[----:B------:R-:W-:-:S13]  /*0150*/  ISETP.GE.AND P0, PT, R0, UR5, PT ;  /* 0x0000000500007c0c */ /* 0x000fda000bf06270 */
[----:B------:R-:W-:Y:S05]  /*0160*/  @P0 EXIT ;  /* 0x000000000000094d */ /* 0x000fea0003800000 */
[----:B------:R-:W0:Y:S01]  /*0170*/  LDCU.64 UR6, c[0x0][0x380] ;  /* 0x00007000ff0677ac */ /* 0x000e220008000a00 */
[----:B------:R-:W1:Y:S01]  /*0180*/  LDCU.64 UR4, c[0x0][0x358] ;  /* 0x00006b00ff0477ac */ /* 0x000e620008000a00 */
[----:B0-----:R-:W-:-:S04]  /*0190*/  IADD3 R2, P0, PT, R0, UR6, RZ ;  /* 0x0000000600027c10 */ /* 0x001fc8000ff1e0ff */
[----:B------:R-:W-:-:S05]  /*01a0*/  LEA.HI.X.SX32 R3, R0, UR7, 0x1, P0 ;  /* 0x0000000700037c11 */ /* 0x000fca00080f0eff */
[----:B-1----:R-:W-:Y:S01]  /*01b0*/  STG.E.U8 desc[UR4][R2.64], RZ ;  /* 0x000000ff02007986 */ /* 0x002fe2000c101104 */
[----:B------:R-:W-:Y:S05]  /*01c0*/  EXIT ;  /* 0x000000000000794d */ /* 0x000fea0003800000 */
.L_x_69:
        /* <DEDUP_REMOVED lines=11> */
.L_x_78:


//--------------------- .nv.global.init           --------------------------
	.section	.nv.global.init,"aw",@progbits
.nv.global.init:
	.type		$str$1,@object
	.size		$str$1,($str - $str$1)
$str$1:
        /*0000*/ 	.byte	0x25, 0x6c, 0x75, 0x20, 0x25, 0x64, 0x0a, 0x00
	.type		$str,@object
	.size		$str,(.L_43 - $str)
$str:
        /*0008*/ 	.byte	0x76, 0x61, 0x6c, 0x75, 0x65, 0x20, 0x6f, 0x66, 0x20, 0x61, 0x20, 0x3a, 0x20, 0x25, 0x63, 0x20
        /*0018*/ 	.byte	0x61, 0x6e, 0x64, 0x20, 0x74, 0x69, 0x64, 0x20, 0x69, 0x73, 0x20, 0x25, 0x64, 0x0a, 0x00
.L_43:


//--------------------- .nv.shared.reserved.0     --------------------------
	.section	.nv.shared.reserved.0,"aw",@nobits
	.weak		__nv_reservedSMEM_offset_0_alias
	.size		__nv_reservedSMEM_offset_0_alias, 0, 64
	.other		__nv_reservedSMEM_offset_0_alias,@"STO_CUDA_RESERVED_SHARED STV_DEFAULT"
__nv_reservedSMEM_offset_0_alias:
	.zero		0
	.zero		64


//--------------------- .nv.global                --------------------------
	.section	.nv.global,"aw",@nobits
.nv.global:
	.type		_ZN34_INTERNAL_bcff50bb_4_k_cu_367052de6thrust24THRUST_300001_SM_1000_NS3seqE,@object
	.size		_ZN34_INTERNAL_bcff50bb_4_k_cu_367052de6thrust24THRUST_300001_SM_1000_NS3seqE,(_ZN34_INTERNAL_bcff50bb_4_k_cu_367052de4cuda3std3__48in_placeE - _ZN34_INTERNAL_bcff50bb_4_k_cu_367052de6thrust24THRUST_300001_SM_1000_NS3seqE)
_ZN34_INTERNAL_bcff50bb_4_k_cu_367052de6thrust24THRUST_300001_SM_1000_NS3seqE:
	.zero		1
	.type		_ZN34_INTERNAL_bcff50bb_4_k_cu_367052de4cuda3std3__48in_placeE,@object
	.size		_ZN34_INTERNAL_bcff50bb_4_k_cu_367052de4cuda3std3__48in_placeE,(_ZN34_INTERNAL_bcff50bb_4_k_cu_367052de4cuda3std6ranges3__45__cpo4sizeE - _ZN34_INTERNAL_bcff50bb_4_k_cu_367052de4cuda3std3__48in_placeE)
_ZN34_INTERNAL_bcff50bb_4_k_cu_367052de4cuda3std3__48in_placeE:
	.zero		1
	.type		_ZN34_INTERNAL_bcff50bb_4_k_cu_367052de4cuda3std6ranges3__45__cpo4sizeE,@object
	.size		_ZN34_INTERNAL_bcff50bb_4_k_cu_367052de4cuda3std6ranges3__45__cpo4sizeE,(_ZN34_INTERNAL_bcff50bb_4_k_cu_367052de6thrust24THRUST_300001_SM_1000_NS12placeholders2_3E - _ZN34_INTERNAL_bcff50bb_4_k_cu_367052de4cuda3std6ranges3__45__cpo4sizeE)
_ZN34_INTERNAL_bcff50bb_4_k_cu_367052de4cuda3std6ranges3__45__cpo4sizeE:
	.zero		1
	.type		_ZN34_INTERNAL_bcff50bb_4_k_cu_367052de6thrust24THRUST_300001_SM_1000_NS12placeholders2_3E,@object
	.size		_ZN34_INTERNAL_bcff50bb_4_k_cu_367052de6thrust24THRUST_300001_SM_1000_NS12placeholders2_3E,(_ZN34_INTERNAL_bcff50bb_4_k_cu_367052de4cuda3std3__45__cpo6cbeginE - _ZN34_INTERNAL_bcff50bb_4_k_cu_367052de6thrust24THRUST_300001_SM_1000_NS12placeholders2_3E)
_ZN34_INTERNAL_bcff50bb_4_k_cu_367052de6thrust24THRUST_300001_SM_1000_NS12placeholders2_3E:
	.zero		1
	.type		_ZN34_INTERNAL_bcff50bb_4_k_cu_367052de4cuda3std3__45__cpo6cbeginE,@object
	.size		_ZN34_INTERNAL_bcff50bb_4_k_cu_367052de4cuda3std3__45__cpo6cbeginE,(_ZN34_INTERNAL_bcff50bb_4_k_cu_367052de4cuda3std6ranges3__45__cpo6cbeginE - _ZN34_INTERNAL_bcff50bb_4_k_cu_367052de4cuda3std3__45__cpo6cbeginE)
_ZN34_INTERNAL_bcff50bb_4_k_cu_367052de4cuda3std3__45__cpo6cbeginE:
	.zero		1
	.type		_ZN34_INTERNAL_bcff50bb_4_k_cu_367052de4cuda3std6ranges3__45__cpo6cbeginE,@object
	.size		_ZN34_INTERNAL_bcff50bb_4_k_cu_367052de4cuda3std6ranges3__45__cpo6cbeginE,(_ZN34_INTERNAL_bcff50bb_4_k_cu_367052de6thrust24THRUST_300001_SM_1000_NS12placeholders2_7E - _ZN34_INTERNAL_bcff50bb_4_k_cu_367052de4cuda3std6ranges3__45__cpo6cbeginE)
_ZN34_INTERNAL_bcff50bb_4_k_cu_367052de4cuda3std6ranges3__45__cpo6cbeginE:
	.zero		1
	.type		_ZN34_INTERNAL_bcff50bb_4_k_cu_367052de6thrust24THRUST_300001_SM_1000_NS12placeholders2_7E,@object
	.size		_ZN34_INTERNAL_bcff50bb_4_k_cu_367052de6thrust24THRUST_300001_SM_1000_NS12placeholders2_7E,(_ZN34_INTERNAL_bcff50bb_4_k_cu_367052de4cuda3std3__45__cpo7crbeginE - _ZN34_INTERNAL_bcff50bb_4_k_cu_367052de6thrust24THRUST_300001_SM_1000_NS12placeholders2_7E)
_ZN34_INTERNAL_bcff50bb_4_k_cu_367052de6thrust24THRUST_300001_SM_1000_NS12placeholders2_7E:
	.zero		1
	.type		_ZN34_INTERNAL_bcff50bb_4_k_cu_367052de4cuda3std3__45__cpo7crbeginE,@object
	.size		_ZN34_INTERNAL_bcff50bb_4_k_cu_367052de4cuda3std3__45__cpo7crbeginE,(_ZN34_INTERNAL_bcff50bb_4_k_cu_367052de4cuda3std6ranges3__45__cpo4nextE - _ZN34_INTERNAL_bcff50bb_4_k_cu_367052de4cuda3std3__45__cpo7crbeginE)
_ZN34_INTERNAL_bcff50bb_4_k_cu_367052de4cuda3std3__45__cpo7crbeginE:
	.zero		1
	.type		_ZN34_INTERNAL_bcff50bb_4_k_cu_367052de4cuda3std6ranges3__45__cpo4nextE,@object
	.size		_ZN34_INTERNAL_bcff50bb_4_k_cu_367052de4cuda3std6ranges3__45__cpo4nextE,(_ZN34_INTERNAL_bcff50bb_4_k_cu_367052de4cuda3std6ranges3__45__cpo4swapE - _ZN34_INTERNAL_bcff50bb_4_k_cu_367052de4cuda3std6ranges3__45__cpo4nextE)
_ZN34_INTERNAL_bcff50bb_4_k_cu_367052de4cuda3std6ranges3__45__cpo4nextE:
	.zero		1
	.type		_ZN34_INTERNAL_bcff50bb_4_k_cu_367052de4cuda3std6ranges3__45__cpo4swapE,@object
	.size		_ZN34_INTERNAL_bcff50bb_4_k_cu_367052de4cuda3std6ranges3__45__cpo4swapE,(_ZN34_INTERNAL_bcff50bb_4_k_cu_367052de6thrust24THRUST_300001_SM_1000_NS8cuda_cub10par_nosyncE - _ZN34_INTERNAL_bcff50bb_4_k_cu_367052de4cuda3std6ranges3__45__cpo4swapE)
_ZN34_INTERNAL_bcff50bb_4_k_cu_367052de4cuda3std6ranges3__45__cpo4swapE:
	.zero		1
	.type		_ZN34_INTERNAL_bcff50bb_4_k_cu_367052de6thrust24THRUST_300001_SM_1000_NS8cuda_cub10par_nosyncE,@object
	.size		_ZN34_INTERNAL_bcff50bb_4_k_cu_367052de6thrust24THRUST_300001_SM_1000_NS8cuda_cub10par_nosyncE,(_ZN34_INTERNAL_bcff50bb_4_k_cu_367052de6thrust24THRUST_300001_SM_1000_NS12placeholders2_9E - _ZN34_INTERNAL_bcff50bb_4_k_cu_367052de6thrust24THRUST_300001_SM_1000_NS8cuda_cub10par_nosyncE)
_ZN34_INTERNAL_bcff50bb_4_k_cu_367052de6thrust24THRUST_300001_SM_1000_NS8cuda_cub10par_nosyncE:
	.zero		1
	.type		_ZN34_INTERNAL_bcff50bb_4_k_cu_367052de6thrust24THRUST_300001_SM_1000_NS12placeholders2_9E,@object
	.size		_ZN34_INTERNAL_bcff50bb_4_k_cu_367052de6thrust24THRUST_300001_SM_1000_NS12placeholders2_9E,(_ZN34_INTERNAL_bcff50bb_4_k_cu_367052de4cuda3std3__436_GLOBAL__N__bcff50bb_4_k_cu_367052de6ignoreE - _ZN34_INTERNAL_bcff50bb_4_k_cu_367052de6thrust24THRUST_300001_SM_1000_NS12placeholders2_9E)
_ZN34_INTERNAL_bcff50bb_4_k_cu_367052de6thrust24THRUST_300001_SM_1000_NS12placeholders2_9E:
	.zero		1
	.type		_ZN34_INTERNAL_bcff50bb_4_k_cu_367052de4cuda3std3__436_GLOBAL__N__bcff50bb_4_k_cu_367052de6ignoreE,@object
	.size		_ZN34_INTERNAL_bcff50bb_4_k_cu_367052de4cuda3std3__436_GLOBAL__N__bcff50bb_4_k_cu_367052de6ignoreE,(_ZN34_INTERNAL_bcff50bb_4_k_cu_367052de4cuda3std6ranges3__45__cpo4dataE - _ZN34_INTERNAL_bcff50bb_4_k_cu_367052de4cuda3std3__436_GLOBAL__N__bcff50bb_4_k_cu_367052de6ignoreE)
_ZN34_INTERNAL_bcff50bb_4_k_cu_367052de4cuda3std3__436_GLOBAL__N__bcff50bb_4_k_cu_367052de6ignoreE:
	.zero		1
	.type		_ZN34_INTERNAL_bcff50bb_4_k_cu_367052de4cuda3std6ranges3__45__cpo4dataE,@object
	.size		_ZN34_INTERNAL_bcff50bb_4_k_cu_367052de4cuda3std6ranges3__45__cpo4dataE,(_ZN34_INTERNAL_bcff50bb_4_k_cu_367052de6thrust24THRUST_300001_SM_1000_NS12placeholders2_1E - _ZN34_INTERNAL_bcff50bb_4_k_cu_367052de4cuda3std6ranges3__45__cpo4dataE)
_ZN34_INTERNAL_bcff50bb_4_k_cu_367052de4cuda3std6ranges3__45__cpo4dataE:
	.zero		1
	.type		_ZN34_INTERNAL_bcff50bb_4_k_cu_367052de6thrust24THRUST_300001_SM_1000_NS12placeholders2_1E,@object
	.size		_ZN34_INTERNAL_bcff50bb_4_k_cu_367052de6thrust24THRUST_300001_SM_1000_NS12placeholders2_1E,(_ZN34_INTERNAL_bcff50bb_4_k_cu_367052de4cuda3std3__45__cpo5beginE - _ZN34_INTERNAL_bcff50bb_4_k_cu_367052de6thrust24THRUST_300001_SM_1000_NS12placeholders2_1E)
_ZN34_INTERNAL_bcff50bb_4_k_cu_367052de6thrust24THRUST_300001_SM_1000_NS12placeholders2_1E:
	.zero		1
	.type		_ZN34_INTERNAL_bcff50bb_4_k_cu_367052de4cuda3std3__45__cpo5beginE,@object
	.size		_ZN34_INTERNAL_bcff50bb_4_k_cu_367052de4cuda3std3__45__cpo5beginE,(_ZN34_INTERNAL_bcff50bb_4_k_cu_367052de4cuda3std6ranges3__45__cpo5beginE - _ZN34_INTERNAL_bcff50bb_4_k_cu_367052de4cuda3std3__45__cpo5beginE)
_ZN34_INTERNAL_bcff50bb_4_k_cu_367052de4cuda3std3__45__cpo5beginE:
	.zero		1
	.type		_ZN34_INTERNAL_bcff50bb_4_k_cu_367052de4cuda3std6ranges3__45__cpo5beginE,@object
	.size		_ZN34_INTERNAL_bcff50bb_4_k_cu_367052de4cuda3std6ranges3__45__cpo5beginE,(_ZN34_INTERNAL_bcff50bb_4_k_cu_367052de6thrust24THRUST_300001_SM_1000_NS12placeholders2_5E - _ZN34_INTERNAL_bcff50bb_4_k_cu_367052de4cuda3std6ranges3__45__cpo5beginE)
_ZN34_INTERNAL_bcff50bb_4_k_cu_367052de4cuda3std6ranges3__45__cpo5beginE:
	.zero		1
	.type		_ZN34_INTERNAL_bcff50bb_4_k_cu_367052de6thrust24THRUST_300001_SM_1000_NS12placeholders2_5E,@object
	.size		_ZN34_INTERNAL_bcff50bb_4_k_cu_367052de6thrust24THRUST_300001_SM_1000_NS12placeholders2_5E,(_ZN34_INTERNAL_bcff50bb_4_k_cu_367052de4cuda3std3__45__cpo6rbeginE - _ZN34_INTERNAL_bcff50bb_4_k_cu_367052de6thrust24THRUST_300001_SM_1000_NS12placeholders2_5E)
_ZN34_INTERNAL_bcff50bb_4_k_cu_367052de6thrust24THRUST_300001_SM_1000_NS12placeholders2_5E:
	.zero		1
	.type		_ZN34_INTERNAL_bcff50bb_4_k_cu_367052de4cuda3std3__45__cpo6rbeginE,@object
	.size		_ZN34_INTERNAL_bcff50bb_4_k_cu_367052de4cuda3std3__45__cpo6rbeginE,(_ZN34_INTERNAL_bcff50bb_4_k_cu_367052de4cuda3std6ranges3__45__cpo7advanceE - _ZN34_INTERNAL_bcff50bb_4_k_cu_367052de4cuda3std3__45__cpo6rbeginE)
_ZN34_INTERNAL_bcff50bb_4_k_cu_367052de4cuda3std3__45__cpo6rbeginE:
	.zero		1
	.type		_ZN34_INTERNAL_bcff50bb_4_k_cu_367052de4cuda3std6ranges3__45__cpo7advanceE,@object
	.size		_ZN34_INTERNAL_bcff50bb_4_k_cu_367052de4cuda3std6ranges3__45__cpo7advanceE,(_ZN34_INTERNAL_bcff50bb_4_k_cu_367052de4cuda3std3__47nulloptE - _ZN34_INTERNAL_bcff50bb_4_k_cu_367052de4cuda3std6ranges3__45__cpo7advanceE)
_ZN34_INTERNAL_bcff50bb_4_k_cu_367052de4cuda3std6ranges3__45__cpo7advanceE:
	.zero		1
	.type		_ZN34_INTERNAL_bcff50bb_4_k_cu_367052de4cuda3std3__47nulloptE,@object
	.size		_ZN34_INTERNAL_bcff50bb_4_k_cu_367052de4cuda3std3__47nulloptE,(_ZN34_INTERNAL_bcff50bb_4_k_cu_367052de4cuda3std6ranges3__45__cpo8distanceE - _ZN34_INTERNAL_bcff50bb_4_k_cu_367052de4cuda3std3__47nulloptE)
_ZN34_INTERNAL_bcff50bb_4_k_cu_367052de4cuda3std3__47nulloptE:
	.zero		1
	.type		_ZN34_INTERNAL_bcff50bb_4_k_cu_367052de4cuda3std6ranges3__45__cpo8distanceE,@object
	.size		_ZN34_INTERNAL_bcff50bb_4_k_cu_367052de4cuda3std6ranges3__45__cpo8distanceE,(_ZN34_INTERNAL_bcff50bb_4_k_cu_367052de6thrust24THRUST_300001_SM_1000_NS12placeholders3_10E - _ZN34_INTERNAL_bcff50bb_4_k_cu_367052de4cuda3std6ranges3__45__cpo8distanceE)
_ZN34_INTERNAL_bcff50bb_4_k_cu_367052de4cuda3std6ranges3__45__cpo8distanceE:
	.zero		1
	.type		_ZN34_INTERNAL_bcff50bb_4_k_cu_367052de6thrust24THRUST_300001_SM_1000_NS12placeholders3_10E,@object
	.size		_ZN34_INTERNAL_bcff50bb_4_k_cu_367052de6thrust24THRUST_300001_SM_1000_NS12placeholders3_10E,(_ZN34_INTERNAL_bcff50bb_4_k_cu_367052de4cuda3std3__419piecewise_constructE - _ZN34_INTERNAL_bcff50bb_4_k_cu_367052de6thrust24THRUST_300001_SM_1000_NS12placeholders3_10E)
_ZN34_INTERNAL_bcff50bb_4_k_cu_367052de6thrust24THRUST_300001_SM_1000_NS12placeholders3_10E:
	.zero		1
	.type		_ZN34_INTERNAL_bcff50bb_4_k_cu_367052de4cuda3std3__419piecewise_constructE,@object
	.size		_ZN34_INTERNAL_bcff50bb_4_k_cu_367052de4cuda3std3__419piecewise_constructE,(_ZN34_INTERNAL_bcff50bb_4_k_cu_367052de4cuda3std6ranges3__45__cpo5cdataE - _ZN34_INTERNAL_bcff50bb_4_k_cu_367052de4cuda3std3__419piecewise_constructE)
_ZN34_INTERNAL_bcff50bb_4_k_cu_367052de4cuda3std3__419piecewise_constructE:
	.zero		1
	.type		_ZN34_INTERNAL_bcff50bb_4_k_cu_367052de4cuda3std6ranges3__45__cpo5cdataE,@object
	.size		_ZN34_INTERNAL_bcff50bb_4_k_cu_367052de4cuda3std6ranges3__45__cpo5cdataE,(_ZN34_INTERNAL_bcff50bb_4_k_cu_367052de6thrust24THRUST_300001_SM_1000_NS12placeholders2_2E - _ZN34_INTERNAL_bcff50bb_4_k_cu_367052de4cuda3std6ranges3__45__cpo5cdataE)
_ZN34_INTERNAL_bcff50bb_4_k_cu_367052de4cuda3std6ranges3__45__cpo5cdataE:
	.zero		1
	.type		_ZN34_INTERNAL_bcff50bb_4_k_cu_367052de6thrust24THRUST_300001_SM_1000_NS12placeholders2_2E,@object
	.size		_ZN34_INTERNAL_bcff50bb_4_k_cu_367052de6thrust24THRUST_300001_SM_1000_NS12placeholders2_2E,(_ZN34_INTERNAL_bcff50bb_4_k_cu_367052de4cuda3std3__45__cpo3endE - _ZN34_INTERNAL_bcff50bb_4_k_cu_367052de6thrust24THRUST_300001_SM_1000_NS12placeholders2_2E)
_ZN34_INTERNAL_bcff50bb_4_k_cu_367052de6thrust24THRUST_300001_SM_1000_NS12placeholders2_2E:
	.zero		1
	.type		_ZN34_INTERNAL_bcff50bb_4_k_cu_367052de4cuda3std3__45__cpo3endE,@object
	.size		_ZN34_INTERNAL_bcff50bb_4_k_cu_367052de4cuda3std3__45__cpo3endE,(_ZN34_INTERNAL_bcff50bb_4_k_cu_367052de4cuda3std6ranges3__45__cpo3endE - _ZN34_INTERNAL_bcff50bb_4_k_cu_367052de4cuda3std3__45__cpo3endE)
_ZN34_INTERNAL_bcff50bb_4_k_cu_367052de4cuda3std3__45__cpo3endE:
	.zero		1
	.type		_ZN34_INTERNAL_bcff50bb_4_k_cu_367052de4cuda3std6ranges3__45__cpo3endE,@object
	.size		_ZN34_INTERNAL_bcff50bb_4_k_cu_367052de4cuda3std6ranges3__45__cpo3endE,(_ZN34_INTERNAL_bcff50bb_4_k_cu_367052de6thrust24THRUST_300001_SM_1000_NS12placeholders2_6E - _ZN34_INTERNAL_bcff50bb_4_k_cu_367052de4cuda3std6ranges3__45__cpo3endE)
_ZN34_INTERNAL_bcff50bb_4_k_cu_367052de4cuda3std6ranges3__45__cpo3endE:
	.zero		1
	.type		_ZN34_INTERNAL_bcff50bb_4_k_cu_367052de6thrust24THRUST_300001_SM_1000_NS12placeholders2_6E,@object
	.size		_ZN34_INTERNAL_bcff50bb_4_k_cu_367052de6thrust24THRUST_300001_SM_1000_NS12placeholders2_6E,(_ZN34_INTERNAL_bcff50bb_4_k_cu_367052de4cuda3std3__45__cpo4rendE - _ZN34_INTERNAL_bcff50bb_4_k_cu_367052de6thrust24THRUST_300001_SM_1000_NS12placeholders2_6E)
_ZN34_INTERNAL_bcff50bb_4_k_cu_367052de6thrust24THRUST_300001_SM_1000_NS12placeholders2_6E:
	.zero		1
	.type		_ZN34_INTERNAL_bcff50bb_4_k_cu_367052de4cuda3std3__45__cpo4rendE,@object
	.size		_ZN34_INTERNAL_bcff50bb_4_k_cu_367052de4cuda3std3__45__cpo4rendE,(_ZN34_INTERNAL_bcff50bb_4_k_cu_367052de4cuda3std6ranges3__45__cpo9iter_swapE - _ZN34_INTERNAL_bcff50bb_4_k_cu_367052de4cuda3std3__45__cpo4rendE)
_ZN34_INTERNAL_bcff50bb_4_k_cu_367052de4cuda3std3__45__cpo4rendE:
	.zero		1
	.type		_ZN34_INTERNAL_bcff50bb_4_k_cu_367052de4cuda3std6ranges3__45__cpo9iter_swapE,@object
	.size		_ZN34_INTERNAL_bcff50bb_4_k_cu_367052de4cuda3std6ranges3__45__cpo9iter_swapE,(_ZN34_INTERNAL_bcff50bb_4_k_cu_367052de4cuda3std3__48unexpectE - _ZN34_INTERNAL_bcff50bb_4_k_cu_367052de4cuda3std6ranges3__45__cpo9iter_swapE)
_ZN34_INTERNAL_bcff50bb_4_k_cu_367052de4cuda3std6ranges3__45__cpo9iter_swapE:
	.zero		1
	.type		_ZN34_INTERNAL_bcff50bb_4_k_cu_367052de4cuda3std3__48unexpectE,@object
	.size		_ZN34_INTERNAL_bcff50bb_4_k_cu_367052de4cuda3std3__48unexpectE,(_ZN34_INTERNAL_bcff50bb_4_k_cu_367052de6thrust24THRUST_300001_SM_1000_NS8cuda_cub3parE - _ZN34_INTERNAL_bcff50bb_4_k_cu_367052de4cuda3std3__48unexpectE)
_ZN34_INTERNAL_bcff50bb_4_k_cu_367052de4cuda3std3__48unexpectE:
	.zero		1
	.type		_ZN34_INTERNAL_bcff50bb_4_k_cu_367052de6thrust24THRUST_300001_SM_1000_NS8cuda_cub3parE,@object
	.size		_ZN34_INTERNAL_bcff50bb_4_k_cu_367052de6thrust24THRUST_300001_SM_1000_NS8cuda_cub3parE,(_ZN34_INTERNAL_bcff50bb_4_k_cu_367052de6thrust24THRUST_300001_SM_1000_NS12placeholders2_4E - _ZN34_INTERNAL_bcff50bb_4_k_cu_367052de6thrust24THRUST_300001_SM_1000_NS8cuda_cub3parE)
_ZN34_INTERNAL_bcff50bb_4_k_cu_367052de6thrust24THRUST_300001_SM_1000_NS8cuda_cub3parE:
	.zero		1
	.type		_ZN34_INTERNAL_bcff50bb_4_k_cu_367052de6thrust24THRUST_300001_SM_1000_NS12placeholders2_4E,@object
	.size		_ZN34_INTERNAL_bcff50bb_4_k_cu_367052de6thrust24THRUST_300001_SM_1000_NS12placeholders2_4E,(_ZN34_INTERNAL_bcff50bb_4_k_cu_367052de4cuda3std3__45__cpo4cendE - _ZN34_INTERNAL_bcff50bb_4_k_cu_367052de6thrust24THRUST_300001_SM_1000_NS12placeholders2_4E)
_ZN34_INTERNAL_bcff50bb_4_k_cu_367052de6thrust24THRUST_300001_SM_1000_NS12placeholders2_4E:
	.zero		1
	.type		_ZN34_INTERNAL_bcff50bb_4_k_cu_367052de4cuda3std3__45__cpo4cendE,@object
	.size		_ZN34_INTERNAL_bcff50bb_4_k_cu_367052de4cuda3std3__45__cpo4cendE,(_ZN34_INTERNAL_bcff50bb_4_k_cu_367052de4cuda3std6ranges3__45__cpo4cendE - _ZN34_INTERNAL_bcff50bb_4_k_cu_367052de4cuda3std3__45__cpo4cendE)
_ZN34_INTERNAL_bcff50bb_4_k_cu_367052de4cuda3std3__45__cpo4cendE:
	.zero		1
	.type		_ZN34_INTERNAL_bcff50bb_4_k_cu_367052de4cuda3std6ranges3__45__cpo4cendE,@object
	.size		_ZN34_INTERNAL_bcff50bb_4_k_cu_367052de4cuda3std6ranges3__45__cpo4cendE,(_ZN34_INTERNAL_bcff50bb_4_k_cu_367052de4cuda3std3__420unreachable_sentinelE - _ZN34_INTERNAL_bcff50bb_4_k_cu_367052de4cuda3std6ranges3__45__cpo4cendE)
_ZN34_INTERNAL_bcff50bb_4_k_cu_367052de4cuda3std6ranges3__45__cpo4cendE:
	.zero		1
	.type		_ZN34_INTERNAL_bcff50bb_4_k_cu_367052de4cuda3std3__420unreachable_sentinelE,@object
	.size		_ZN34_INTERNAL_bcff50bb_4_k_cu_367052de4cuda3std3__420unreachable_sentinelE,(_ZN34_INTERNAL_bcff50bb_4_k_cu_367052de4cuda3std6ranges3__45__cpo5ssizeE - _ZN34_INTERNAL_bcff50bb_4_k_cu_367052de4cuda3std3__420unreachable_sentinelE)
_ZN34_INTERNAL_bcff50bb_4_k_cu_367052de4cuda3std3__420unreachable_sentinelE:
	.zero		1
	.type		_ZN34_INTERNAL_bcff50bb_4_k_cu_367052de4cuda3std6ranges3__45__cpo5ssizeE,@object
	.size		_ZN34_INTERNAL_bcff50bb_4_k_cu_367052de4cuda3std6ranges3__45__cpo5ssizeE,(_ZN34_INTERNAL_bcff50bb_4_k_cu_367052de6thrust24THRUST_300001_SM_1000_NS12placeholders2_8E - _ZN34_INTERNAL_bcff50bb_4_k_cu_367052de4cuda3std6ranges3__45__cpo5ssizeE)
_ZN34_INTERNAL_bcff50bb_4_k_cu_367052de4cuda3std6ranges3__45__cpo5ssizeE:
	.zero		1
	.type		_ZN34_INTERNAL_bcff50bb_4_k_cu_367052de6thrust24THRUST_300001_SM_1000_NS12placeholders2_8E,@object
	.size		_ZN34_INTERNAL_bcff50bb_4_k_cu_367052de6thrust24THRUST_300001_SM_1000_NS12placeholders2_8E,(_ZN34_INTERNAL_bcff50bb_4_k_cu_367052de4cuda3std3__45__cpo5crendE - _ZN34_INTERNAL_bcff50bb_4_k_cu_367052de6thrust24THRUST_300001_SM_1000_NS12placeholders2_8E)
_ZN34_INTERNAL_bcff50bb_4_k_cu_367052de6thrust24THRUST_300001_SM_1000_NS12placeholders2_8E:
	.zero		1
	.type		_ZN34_INTERNAL_bcff50bb_4_k_cu_367052de4cuda3std3__45__cpo5crendE,@object
	.size		_ZN34_INTERNAL_bcff50bb_4_k_cu_367052de4cuda3std3__45__cpo5crendE,(_ZN34_INTERNAL_bcff50bb_4_k_cu_367052de4cuda3std6ranges3__45__cpo4prevE - _ZN34_INTERNAL_bcff50bb_4_k_cu_367052de4cuda3std3__45__cpo5crendE)
_ZN34_INTERNAL_bcff50bb_4_k_cu_367052de4cuda3std3__45__cpo5crendE:
	.zero		1
	.type		_ZN34_INTERNAL_bcff50bb_4_k_cu_367052de4cuda3std6ranges3__45__cpo4prevE,@object
	.size		_ZN34_INTERNAL_bcff50bb_4_k_cu_367052de4cuda3std6ranges3__45__cpo4prevE,(_ZN34_INTERNAL_bcff50bb_4_k_cu_367052de4cuda3std6ranges3__45__cpo9iter_moveE - _ZN34_INTERNAL_bcff50bb_4_k_cu_367052de4cuda3std6ranges3__45__cpo4prevE)
_ZN34_INTERNAL_bcff50bb_4_k_cu_367052de4cuda3std6ranges3__45__cpo4prevE:
	.zero		1
	.type		_ZN34_INTERNAL_bcff50bb_4_k_cu_367052de4cuda3std6ranges3__45__cpo9iter_moveE,@object
	.size		_ZN34_INTERNAL_bcff50bb_4_k_cu_367052de4cuda3std6ranges3__45__cpo9iter_moveE,(_ZN34_INTERNAL_bcff50bb_4_k_cu_367052de6thrust24THRUST_300001_SM_1000_NS6system6detail10sequential3seqE - _ZN34_INTERNAL_bcff50bb_4_k_cu_367052de4cuda3std6ranges3__45__cpo9iter_moveE)
_ZN34_INTERNAL_bcff50bb_4_k_cu_367052de4cuda3std6ranges3__45__cpo9iter_moveE:
	.zero		1
	.type		_ZN34_INTERNAL_bcff50bb_4_k_cu_367052de6thrust24THRUST_300001_SM_1000_NS6system6detail10sequential3seqE,@object
	.size		_ZN34_INTERNAL_bcff50bb_4_k_cu_367052de6thrust24THRUST_300001_SM_1000_NS6system6detail10sequential3seqE,(.L_31 - _ZN34_INTERNAL_bcff50bb_4_k_cu_367052de6thrust24THRUST_300001_SM_1000_NS6system6detail10sequential3seqE)
_ZN34_INTERNAL_bcff50bb_4_k_cu_367052de6thrust24THRUST_300001_SM_1000_NS6system6detail10sequential3seqE:
	.zero		1
.L_31:


//--------------------- .nv.constant0._ZN3cub18CUB_300001_SM_10006detail11EmptyKernelIvEEvv --------------------------
	.section	.nv.constant0._ZN3cub18CUB_300001_SM_10006detail11EmptyKernelIvEEvv,"a",@progbits
	.sectionflags	@""
	.align	4
.nv.constant0._ZN3cub18CUB_300001_SM_10006detail11EmptyKernelIvEEvv:
	.zero		896


//--------------------- .nv.constant0._Z10print_hashPmi --------------------------
	.section	.nv.constant0._Z10print_hashPmi,"a",@progbits
	.sectionflags	@""
	.align	4
.nv.constant0._Z10print_hashPmi:
	.zero		908


//--------------------- .nv.constant0._Z8get_hashPbPmPcii --------------------------
	.section	.nv.constant0._Z8get_hashPbPmPcii,"a",@progbits
	.sectionflags	@""
	.align	4
.nv.constant0._Z8get_hashPbPmPcii:
	.zero		928


//--------------------- .nv.constant0._Z6to_strPcPbii --------------------------
	.section	.nv.constant0._Z6to_strPcPbii,"a",@progbits
	.sectionflags	@""
	.align	4
.nv.constant0._Z6to_strPcPbii:
	.zero		920


//--------------------- .nv.constant0._Z9traversalPiS_S_S_Pbii --------------------------
	.section	.nv.constant0._Z9traversalPiS_S_S_Pbii,"a",@progbits
	.sectionflags	@""
	.align	4
.nv.constant0._Z9traversalPiS_S_S_Pbii:
	.zero		944


//--------------------- .nv.constant0._Z13calculate_lcaPiS_S_i --------------------------
	.section	.nv.constant0._Z13calculate_lcaPiS_S_i,"a",@progbits
	.sectionflags	@""
	.align	4
.nv.constant0._Z13calculate_lcaPiS_S_i:
	.zero		924


//--------------------- .nv.constant0._Z12adjust_levelPiS_Pbiil --------------------------
	.section	.nv.constant0._Z12adjust_levelPiS_Pbiil,"a",@progbits
	.sectionflags	@""
	.align	4
.nv.constant0._Z12adjust_levelPiS_Pbiil:
	.zero		936


//--------------------- .nv.constant0._Z9init_maskPbi --------------------------
	.section	.nv.constant0._Z9init_maskPbi,"a",@progbits
	.sectionflags	@""
	.align	4
.nv.constant0._Z9init_maskPbi:
	.zero		908


//--------------------- SYMBOLS --------------------------

	.type		.nv.reservedSmem.offset0,@object
	.size		.nv.reservedSmem.offset0,0x4
	.type		vprintf,@function
